	.target	sm_90a

	.elftype	@"ET_EXEC"


//--------------------- .note.nv.tkinfo           --------------------------
	.section	.note.nv.tkinfo,"",@"SHT_NOTE"
	.sectionflags	@"SHF_NOTE_NV_TKINFO"
	.tkinfo
        /*0018*/ 	.word	0x00000002
        /*0030*/ 	.string	""
        /*0030*/ 	.string	"ptxas"
        /*0030*/ 	.string	"Cuda compilation tools, release 13.0, V13.0.88"
        /*0030*/ 	.string	"Build cuda_13.0.r13.0/compiler.36424714_0"
        /*0030*/ 	.string	"-arch sm_90a -m 64 "



//--------------------- .note.nv.cuinfo           --------------------------
	.section	.note.nv.cuinfo,"",@"SHT_NOTE"
	.sectionflags	@"SHF_NOTE_NV_CUINFO"
        /*0018*/ 	.short	0x0002
        /*001a*/ 	.short	0x005a
        /*001c*/ 	.short	0x0082
	.zero		2


//--------------------- .nv.info                  --------------------------
	.section	.nv.info,"",@"SHT_CUDA_INFO"
	.align	4


	//----- nvinfo : EIATTR_REGCOUNT
	.align		4
        /*0000*/ 	.byte	0x04, 0x2f
        /*0002*/ 	.short	(.L_15 - .L_14)
	.align		4
.L_14:
        /*0004*/ 	.word	index@(_ZN7cutlass13device_kernelINS_4gemm6kernel13GemmUniversalIN4cute5tupleIJiiiiEEENS1_10collective13CollectiveMmaINS1_34MainloopSm90TmaGmmaWarpSpecializedILi2ENS5_IJNS4_1CILi4EEENSA_ILi2EEENSA_ILi1EEEEEENS1_35KernelTmaWarpSpecializedCooperativeEEENS5_IJNSA_ILi256EEENSA_ILi64EEESI_EEENS_10tfloat32_tENS5_IJlSD_lEEESK_SL_NS4_8TiledMMAINS4_8MMA_AtomIJNS4_4SM904GMMA29MMA_64x64x8_F32TF32TF32_SS_TNILNSP_7ScaleInE1ELSR_1EEEEEENS4_6LayoutINS5_IJSC_SD_SD_EEENS5_IJSD_NSA_ILi0EEESW_EEEEENS5_IJNS4_10UnderscoreESZ_SZ_EEEEENS4_23SM90_TMA_LOAD_MULTICASTENS4_14ComposedLayoutINS4_7SwizzleILi3ELi4ELi3EEENS4_18smem_ptr_flag_bitsILi32EEENSU_INS5_IJNSA_ILi8EEENSA_ILi32EEEEEENS5_IJS19_SD_EEEEEEEvNS4_8identityES12_S1D_vS1E_EENS_8epilogue10collective6detail29Sm90TmaWarpSpecializedAdapterINS1H_15DefaultEpilogueISK_SL_SL_NS1G_6thread17LinearCombinationISK_Li1EffLNS1L_9ScaleType4KindE0ELNS_15FloatRoundStyleE2ESK_EENS1_15EpilogueDefaultEEEEEvvEEEEvNT_6ParamsE)
        /*0008*/ 	.word	0x000000a8


	//----- nvinfo : EIATTR_FRAME_SIZE
	.align		4
.L_15:
        /*000c*/ 	.byte	0x04, 0x11
        /*000e*/ 	.short	(.L_17 - .L_16)
	.align		4
.L_16:
        /*0010*/ 	.word	index@(_ZN7cutlass13device_kernelINS_4gemm6kernel13GemmUniversalIN4cute5tupleIJiiiiEEENS1_10collective13CollectiveMmaINS1_34MainloopSm90TmaGmmaWarpSpecializedILi2ENS5_IJNS4_1CILi4EEENSA_ILi2EEENSA_ILi1EEEEEENS1_35KernelTmaWarpSpecializedCooperativeEEENS5_IJNSA_ILi256EEENSA_ILi64EEESI_EEENS_10tfloat32_tENS5_IJlSD_lEEESK_SL_NS4_8TiledMMAINS4_8MMA_AtomIJNS4_4SM904GMMA29MMA_64x64x8_F32TF32TF32_SS_TNILNSP_7ScaleInE1ELSR_1EEEEEENS4_6LayoutINS5_IJSC_SD_SD_EEENS5_IJSD_NSA_ILi0EEESW_EEEEENS5_IJNS4_10UnderscoreESZ_SZ_EEEEENS4_23SM90_TMA_LOAD_MULTICASTENS4_14ComposedLayoutINS4_7SwizzleILi3ELi4ELi3EEENS4_18smem_ptr_flag_bitsILi32EEENSU_INS5_IJNSA_ILi8EEENSA_ILi32EEEEEENS5_IJS19_SD_EEEEEEEvNS4_8identityES12_S1D_vS1E_EENS_8epilogue10collective6detail29Sm90TmaWarpSpecializedAdapterINS1H_15DefaultEpilogueISK_SL_SL_NS1G_6thread17LinearCombinationISK_Li1EffLNS1L_9ScaleType4KindE0ELNS_15FloatRoundStyleE2ESK_EENS1_15EpilogueDefaultEEEEEvvEEEEvNT_6ParamsE)
        /*0014*/ 	.word	0x00000000


	//----- nvinfo : EIATTR_MIN_STACK_SIZE
	.align		4
.L_17:
        /*0018*/ 	.byte	0x04, 0x12
        /*001a*/ 	.short	(.L_19 - .L_18)
	.align		4
.L_18:
        /*001c*/ 	.word	index@(_ZN7cutlass13device_kernelINS_4gemm6kernel13GemmUniversalIN4cute5tupleIJiiiiEEENS1_10collective13CollectiveMmaINS1_34MainloopSm90TmaGmmaWarpSpecializedILi2ENS5_IJNS4_1CILi4EEENSA_ILi2EEENSA_ILi1EEEEEENS1_35KernelTmaWarpSpecializedCooperativeEEENS5_IJNSA_ILi256EEENSA_ILi64EEESI_EEENS_10tfloat32_tENS5_IJlSD_lEEESK_SL_NS4_8TiledMMAINS4_8MMA_AtomIJNS4_4SM904GMMA29MMA_64x64x8_F32TF32TF32_SS_TNILNSP_7ScaleInE1ELSR_1EEEEEENS4_6LayoutINS5_IJSC_SD_SD_EEENS5_IJSD_NSA_ILi0EEESW_EEEEENS5_IJNS4_10UnderscoreESZ_SZ_EEEEENS4_23SM90_TMA_LOAD_MULTICASTENS4_14ComposedLayoutINS4_7SwizzleILi3ELi4ELi3EEENS4_18smem_ptr_flag_bitsILi32EEENSU_INS5_IJNSA_ILi8EEENSA_ILi32EEEEEENS5_IJS19_SD_EEEEEEEvNS4_8identityES12_S1D_vS1E_EENS_8epilogue10collective6detail29Sm90TmaWarpSpecializedAdapterINS1H_15DefaultEpilogueISK_SL_SL_NS1G_6thread17LinearCombinationISK_Li1EffLNS1L_9ScaleType4KindE0ELNS_15FloatRoundStyleE2ESK_EENS1_15EpilogueDefaultEEEEEvvEEEEvNT_6ParamsE)
        /*0020*/ 	.word	0x00000000
.L_19:


//--------------------- .nv.compat                --------------------------
	.section	.nv.compat,"",@"SHT_CUDA_COMPAT_INFO"
	.align	4
        /*0000*/ 	.byte	0x02, 0x09, 0x01, 0x00, 0x02, 0x02, 0x04, 0x00, 0x02, 0x05, 0x05, 0x00, 0x03, 0x07, 0x01, 0x01
        /*0010*/ 	.byte	0x02, 0x03, 0x01, 0x00, 0x02, 0x06, 0x01, 0x00, 0x04, 0x0b, 0x08, 0x00, 0x00, 0x00, 0x00, 0x00
        /*0020*/ 	.byte	0x00, 0x00, 0x00, 0x00


//--------------------- .nv.info._ZN7cutlass13device_kernelINS_4gemm6kernel13GemmUniversalIN4cute5tupleIJiiiiEEENS1_10collective13CollectiveMmaINS1_34MainloopSm90TmaGmmaWarpSpecializedILi2ENS5_IJNS4_1CILi4EEENSA_ILi2EEENSA_ILi1EEEEEENS1_35KernelTmaWarpSpecializedCooperativeEEENS5_IJNSA_ILi256EEENSA_ILi64EEESI_EEENS_10tfloat32_tENS5_IJlSD_lEEESK_SL_NS4_8TiledMMAINS4_8MMA_AtomIJNS4_4SM904GMMA29MMA_64x64x8_F32TF32TF32_SS_TNILNSP_7ScaleInE1ELSR_1EEEEEENS4_6LayoutINS5_IJSC_SD_SD_EEENS5_IJSD_NSA_ILi0EEESW_EEEEENS5_IJNS4_10UnderscoreESZ_SZ_EEEEENS4_23SM90_TMA_LOAD_MULTICASTENS4_14ComposedLayoutINS4_7SwizzleILi3ELi4ELi3EEENS4_18smem_ptr_flag_bitsILi32EEENSU_INS5_IJNSA_ILi8EEENSA_ILi32EEEEEENS5_IJS19_SD_EEEEEEEvNS4_8identityES12_S1D_vS1E_EENS_8epilogue10collective6detail29Sm90TmaWarpSpecializedAdapterINS1H_15DefaultEpilogueISK_SL_SL_NS1G_6thread17LinearCombinationISK_Li1EffLNS1L_9ScaleType4KindE0ELNS_15FloatRoundStyleE2ESK_EENS1_15EpilogueDefaultEEEEEvvEEEEvNT_6ParamsE --------------------------
	.section	.nv.info._ZN7cutlass13device_kernelINS_4gemm6kernel13GemmUniversalIN4cute5tupleIJiiiiEEENS1_10collective13CollectiveMmaINS1_34MainloopSm90TmaGmmaWarpSpecializedILi2ENS5_IJNS4_1CILi4EEENSA_ILi2EEENSA_ILi1EEEEEENS1_35KernelTmaWarpSpecializedCooperativeEEENS5_IJNSA_ILi256EEENSA_ILi64EEESI_EEENS_10tfloat32_tENS5_IJlSD_lEEESK_SL_NS4_8TiledMMAINS4_8MMA_AtomIJNS4_4SM904GMMA29MMA_64x64x8_F32TF32TF32_SS_TNILNSP_7ScaleInE1ELSR_1EEEEEENS4_6LayoutINS5_IJSC_SD_SD_EEENS5_IJSD_NSA_ILi0EEESW_EEEEENS5_IJNS4_10UnderscoreESZ_SZ_EEEEENS4_23SM90_TMA_LOAD_MULTICASTENS4_14ComposedLayoutINS4_7SwizzleILi3ELi4ELi3EEENS4_18smem_ptr_flag_bitsILi32EEENSU_INS5_IJNSA_ILi8EEENSA_ILi32EEEEEENS5_IJS19_SD_EEEEEEEvNS4_8identityES12_S1D_vS1E_EENS_8epilogue10collective6detail29Sm90TmaWarpSpecializedAdapterINS1H_15DefaultEpilogueISK_SL_SL_NS1G_6thread17LinearCombinationISK_Li1EffLNS1L_9ScaleType4KindE0ELNS_15FloatRoundStyleE2ESK_EENS1_15EpilogueDefaultEEEEEvvEEEEvNT_6ParamsE,"",@"SHT_CUDA_INFO"
	.sectionflags	@""
	.align	4


	//----- nvinfo : EIATTR_CUDA_API_VERSION
	.align		4
        /*0000*/ 	.byte	0x04, 0x37
        /*0002*/ 	.short	(.L_21 - .L_20)
.L_20:
        /*0004*/ 	.word	0x00000082


	//----- nvinfo : EIATTR_KPARAM_INFO
	.align		4
.L_21:
        /*0008*/ 	.byte	0x04, 0x17
        /*000a*/ 	.short	(.L_23 - .L_22)
.L_22:
        /*000c*/ 	.word	0x00000000
        /*0010*/ 	.short	0x0000
        /*0012*/ 	.short	0x0070
        /*0014*/ 	.byte	0x00, 0xf0, 0x01, 0x10


	//----- nvinfo : EIATTR_SPARSE_MMA_MASK
	.align		4
.L_23:
        /*0018*/ 	.byte	0x03, 0x50
        /*001a*/ 	.short	0x0000


	//----- nvinfo : EIATTR_MAXREG_COUNT
	.align		4
        /*001c*/ 	.byte	0x03, 0x1b
        /*001e*/ 	.short	0x00a8


	//----- nvinfo : EIATTR_NUM_BARRIERS
	.align		4
        /*0020*/ 	.byte	0x02, 0x4c
        /*0022*/ 	.byte	0x01
	.zero		1


	//----- nvinfo : EIATTR_EXTERNS
	.align		4
        /*0024*/ 	.byte	0x04, 0x0f
        /*0026*/ 	.short	(.L_25 - .L_24)


	//   ....[0]....
	.align		4
.L_24:
        /*0028*/ 	.word	index@(__assertfail)


	//----- nvinfo : EIATTR_MERCURY_ISA_VERSION
	.align		4
.L_25:
        /*002c*/ 	.byte	0x03, 0x5f
        /*002e*/ 	.short	0x0101


	//----- nvinfo : EIATTR_INT_WARP_WIDE_INSTR_OFFSETS
	.align		4
        /*0030*/ 	.byte	0x04, 0x31
        /*0032*/ 	.short	(.L_27 - .L_26)


	//   ....[0]....
.L_26:
        /*0034*/ 	.word	0x00000480


	//   ....[1]....
        /*0038*/ 	.word	0x00000490


	//   ....[2]....
        /*003c*/ 	.word	0x00000640


	//   ....[3]....
        /*0040*/ 	.word	0x000028b0


	//----- nvinfo : EIATTR_COOP_GROUP_MASK_REGIDS
	.align		4
.L_27:
        /*0044*/ 	.byte	0x04, 0x29
        /*0046*/ 	.short	(.L_29 - .L_28)


	//   ....[0]....
.L_28:
        /*0048*/ 	.word	0xffffffff


	//   ....[1]....
        /*004c*/ 	.word	0xffffffff


	//   ....[2]....
        /*0050*/ 	.word	0xffffffff


	//   ....[3]....
        /*0054*/ 	.word	0xffffffff


	//   ....[4]....
        /*0058*/ 	.word	0xffffffff


	//   ....[5]....
        /*005c*/ 	.word	0xffffffff


	//----- nvinfo : EIATTR_COOP_GROUP_INSTR_OFFSETS
	.align		4
.L_29:
        /*0060*/ 	.byte	0x04, 0x28
        /*0062*/ 	.short	(.L_31 - .L_30)


	//   ....[0]....
.L_30:
        /*0064*/ 	.word	0x00000060


	//   ....[1]....
        /*0068*/ 	.word	0x00000070


	//   ....[2]....
        /*006c*/ 	.word	0x00000130


	//   ....[3]....
        /*0070*/ 	.word	0x000002c0


	//   ....[4]....
        /*0074*/ 	.word	0x000007e0


	//   ....[5]....
        /*0078*/ 	.word	0x000014a0


	//----- nvinfo : EIATTR_REG_RECONFIG
	.align		4
.L_31:
        /*007c*/ 	.byte	0x01, 0x54
	.zero		2


	//----- nvinfo : EIATTR_SYSCALL_OFFSETS
	.align		4
        /*0080*/ 	.byte	0x04, 0x46
        /*0082*/ 	.short	(.L_33 - .L_32)


	//   ....[0]....
.L_32:
        /*0084*/ 	.word	0x00001690


	//----- nvinfo : EIATTR_MBARRIER_INSTR_OFFSETS
	.align		4
.L_33:
        /*0088*/ 	.byte	0x04, 0x39
        /*008a*/ 	.short	(.L_35 - .L_34)


	//   ....[0]....
.L_34:
        /*008c*/ 	.word	0x00000250
        /*0090*/ 	.word	0x000000ff
        /*0094*/ 	.word	0x00000000
        /*0098*/ 	.short	0x0100
        /*009a*/ 	.byte	0x08
	.zero		1


	//   ....[1]....
        /*009c*/ 	.word	0x00000260
        /*00a0*/ 	.word	0x000000ff
        /*00a4*/ 	.word	0x00000010
        /*00a8*/ 	.short	0x0100
        /*00aa*/ 	.byte	0x08
	.zero		1


	//   ....[2]....
        /*00ac*/ 	.word	0x00000270
        /*00b0*/ 	.word	0x000000ff
        /*00b4*/ 	.word	0x00000008
        /*00b8*/ 	.short	0x0100
        /*00ba*/ 	.byte	0x08
	.zero		1


	//   ....[3]....
        /*00bc*/ 	.word	0x00000280
        /*00c0*/ 	.word	0x000000ff
        /*00c4*/ 	.word	0x00000018
        /*00c8*/ 	.short	0x0100
        /*00ca*/ 	.byte	0x08
	.zero		1


	//   ....[4]....
        /*00cc*/ 	.word	0x000006b0
        /*00d0*/ 	.word	0x000000ff
        /*00d4*/ 	.word	0x00000030
        /*00d8*/ 	.short	0x0100
        /*00da*/ 	.byte	0x06
	.zero		1


	//   ....[5]....
        /*00dc*/ 	.word	0x00000760
        /*00e0*/ 	.word	0x000000ff
        /*00e4*/ 	.word	0x00000038
        /*00e8*/ 	.short	0x0100
        /*00ea*/ 	.byte	0x06
	.zero		1


	//   ....[6]....
        /*00ec*/ 	.word	0x00001750
        /*00f0*/ 	.word	0x00000003
        /*00f4*/ 	.word	0x00000000
        /*00f8*/ 	.short	0x010a
        /*00fa*/ 	.byte	0x3f
	.zero		1


	//   ....[7]....
        /*00fc*/ 	.word	0x000017b0
        /*0100*/ 	.word	0x00000003
        /*0104*/ 	.word	0x00000000
        /*0108*/ 	.short	0x010a
        /*010a*/ 	.byte	0x3f
	.zero		1


	//   ....[8]....
        /*010c*/ 	.word	0x00002000
        /*0110*/ 	.word	0x00000005
        /*0114*/ 	.word	0x00000000
        /*0118*/ 	.short	0x010a
        /*011a*/ 	.byte	0x3f
	.zero		1


	//   ....[9]....
        /*011c*/ 	.word	0x00002040
        /*0120*/ 	.word	0x00000005
        /*0124*/ 	.word	0x00000000
        /*0128*/ 	.short	0x010a
        /*012a*/ 	.byte	0x3f
	.zero		1


	//   ....[10]....
        /*012c*/ 	.word	0x00002760
        /*0130*/ 	.word	0x00000004
        /*0134*/ 	.word	0x00000000
        /*0138*/ 	.short	0x0101
        /*013a*/ 	.byte	0x3f
	.zero		1


	//   ....[11]....
        /*013c*/ 	.word	0x00002920
        /*0140*/ 	.word	0x00000000
        /*0144*/ 	.word	0x00000000
        /*0148*/ 	.short	0x0101
        /*014a*/ 	.byte	0x3f
	.zero		1


	//   ....[12]....
        /*014c*/ 	.word	0x00008390
        /*0150*/ 	.word	0x00000014
        /*0154*/ 	.word	0x00000010
        /*0158*/ 	.short	0x010a
        /*015a*/ 	.byte	0x3f
	.zero		1


	//   ....[13]....
        /*015c*/ 	.word	0x00008830
        /*0160*/ 	.word	0x00000004
        /*0164*/ 	.word	0x00000038
        /*0168*/ 	.short	0x0101
        /*016a*/ 	.byte	0x3f
	.zero		1


	//   ....[14]....
        /*016c*/ 	.word	0x00008f50
        /*0170*/ 	.word	0x00000005
        /*0174*/ 	.word	0x00000000
        /*0178*/ 	.short	0x010a
        /*017a*/ 	.byte	0x3f
	.zero		1


	//   ....[15]....
        /*017c*/ 	.word	0x00008fd0
        /*0180*/ 	.word	0x00000009
        /*0184*/ 	.word	0x00000000
        /*0188*/ 	.short	0x010a
        /*018a*/ 	.byte	0x3f
	.zero		1


	//   ....[16]....
        /*018c*/ 	.word	0x00009030
        /*0190*/ 	.word	0x00000003
        /*0194*/ 	.word	0x00000000
        /*0198*/ 	.short	0x010a
        /*019a*/ 	.byte	0x3f
	.zero		1


	//   ....[17]....
        /*019c*/ 	.word	0x00009080
        /*01a0*/ 	.word	0x00000005
        /*01a4*/ 	.word	0x00000000
        /*01a8*/ 	.short	0x010a
        /*01aa*/ 	.byte	0x3f
	.zero		1


	//   ....[18]....
        /*01ac*/ 	.word	0x00009150
        /*01b0*/ 	.word	0x00000014
        /*01b4*/ 	.word	0x00000010
        /*01b8*/ 	.short	0x010a
        /*01ba*/ 	.byte	0x3f
	.zero		1


	//   ....[19]....
        /*01bc*/ 	.word	0x00009220
        /*01c0*/ 	.word	0x00000005
        /*01c4*/ 	.word	0x00000000
        /*01c8*/ 	.short	0x010a
        /*01ca*/ 	.byte	0x3f
	.zero		1


	//----- nvinfo : EIATTR_NUM_MBARRIERS
	.align		4
.L_35:
        /*01cc*/ 	.byte	0x03, 0x38
        /*01ce*/ 	.short	0x0006


	//----- nvinfo : EIATTR_EXIT_INSTR_OFFSETS
	.align		4
        /*01d0*/ 	.byte	0x04, 0x1c
        /*01d2*/ 	.short	(.L_37 - .L_36)


	//   ....[0]....
.L_36:
        /*01d4*/ 	.word	0x000009c0


	//   ....[1]....
        /*01d8*/ 	.word	0x000011e0


	//   ....[2]....
        /*01dc*/ 	.word	0x000079e0


	//   ....[3]....
        /*01e0*/ 	.word	0x00007f40


	//   ....[4]....
        /*01e4*/ 	.word	0x00009020


	//----- nvinfo : EIATTR_MAX_THREADS
	.align		4
.L_37:
        /*01e8*/ 	.byte	0x04, 0x05
        /*01ea*/ 	.short	(.L_39 - .L_38)
.L_38:
        /*01ec*/ 	.word	0x00000180
        /*01f0*/ 	.word	0x00000001
        /*01f4*/ 	.word	0x00000001


	//----- nvinfo : EIATTR_CRS_STACK_SIZE
	.align		4
.L_39:
        /*01f8*/ 	.byte	0x04, 0x1e
        /*01fa*/ 	.short	(.L_41 - .L_40)
.L_40:
        /*01fc*/ 	.word	0x00000000


	//----- nvinfo : EIATTR_CBANK_PARAM_SIZE
	.align		4
.L_41:
        /*0200*/ 	.byte	0x03, 0x19
        /*0202*/ 	.short	0x0470


	//----- nvinfo : EIATTR_PARAM_CBANK
	.align		4
        /*0204*/ 	.byte	0x04, 0x0a
        /*0206*/ 	.short	(.L_43 - .L_42)
	.align		4
.L_42:
        /*0208*/ 	.word	index@(.nv.constant0._ZN7cutlass13device_kernelINS_4gemm6kernel13GemmUniversalIN4cute5tupleIJiiiiEEENS1_10collective13CollectiveMmaINS1_34MainloopSm90TmaGmmaWarpSpecializedILi2ENS5_IJNS4_1CILi4EEENSA_ILi2EEENSA_ILi1EEEEEENS1_35KernelTmaWarpSpecializedCooperativeEEENS5_IJNSA_ILi256EEENSA_ILi64EEESI_EEENS_10tfloat32_tENS5_IJlSD_lEEESK_SL_NS4_8TiledMMAINS4_8MMA_AtomIJNS4_4SM904GMMA29MMA_64x64x8_F32TF32TF32_SS_TNILNSP_7ScaleInE1ELSR_1EEEEEENS4_6LayoutINS5_IJSC_SD_SD_EEENS5_IJSD_NSA_ILi0EEESW_EEEEENS5_IJNS4_10UnderscoreESZ_SZ_EEEEENS4_23SM90_TMA_LOAD_MULTICASTENS4_14ComposedLayoutINS4_7SwizzleILi3ELi4ELi3EEENS4_18smem_ptr_flag_bitsILi32EEENSU_INS5_IJNSA_ILi8EEENSA_ILi32EEEEEENS5_IJS19_SD_EEEEEEEvNS4_8identityES12_S1D_vS1E_EENS_8epilogue10collective6detail29Sm90TmaWarpSpecializedAdapterINS1H_15DefaultEpilogueISK_SL_SL_NS1G_6thread17LinearCombinationISK_Li1EffLNS1L_9ScaleType4KindE0ELNS_15FloatRoundStyleE2ESK_EENS1_15EpilogueDefaultEEEEEvvEEEEvNT_6ParamsE)
        /*020c*/ 	.short	0x0210
        /*020e*/ 	.short	0x0470


	//----- nvinfo : EIATTR_SW_WAR
	.align		4
.L_43:
        /*0210*/ 	.byte	0x04, 0x36
        /*0212*/ 	.short	(.L_45 - .L_44)
.L_44:
        /*0214*/ 	.word	0x00000008
.L_45:


//--------------------- .nv.callgraph             --------------------------
	.section	.nv.callgraph,"",@"SHT_CUDA_CALLGRAPH"
	.align	4
	.sectionentsize	8
	.align		4
        /*0000*/ 	.word	0x00000000
	.align		4
        /*0004*/ 	.word	0xffffffff
	.align		4
        /*0008*/ 	.word	index@(_ZN7cutlass13device_kernelINS_4gemm6kernel13GemmUniversalIN4cute5tupleIJiiiiEEENS1_10collective13CollectiveMmaINS1_34MainloopSm90TmaGmmaWarpSpecializedILi2ENS5_IJNS4_1CILi4EEENSA_ILi2EEENSA_ILi1EEEEEENS1_35KernelTmaWarpSpecializedCooperativeEEENS5_IJNSA_ILi256EEENSA_ILi64EEESI_EEENS_10tfloat32_tENS5_IJlSD_lEEESK_SL_NS4_8TiledMMAINS4_8MMA_AtomIJNS4_4SM904GMMA29MMA_64x64x8_F32TF32TF32_SS_TNILNSP_7ScaleInE1ELSR_1EEEEEENS4_6LayoutINS5_IJSC_SD_SD_EEENS5_IJSD_NSA_ILi0EEESW_EEEEENS5_IJNS4_10UnderscoreESZ_SZ_EEEEENS4_23SM90_TMA_LOAD_MULTICASTENS4_14ComposedLayoutINS4_7SwizzleILi3ELi4ELi3EEENS4_18smem_ptr_flag_bitsILi32EEENSU_INS5_IJNSA_ILi8EEENSA_ILi32EEEEEENS5_IJS19_SD_EEEEEEEvNS4_8identityES12_S1D_vS1E_EENS_8epilogue10collective6detail29Sm90TmaWarpSpecializedAdapterINS1H_15DefaultEpilogueISK_SL_SL_NS1G_6thread17LinearCombinationISK_Li1EffLNS1L_9ScaleType4KindE0ELNS_15FloatRoundStyleE2ESK_EENS1_15EpilogueDefaultEEEEEvvEEEEvNT_6ParamsE)
	.align		4
        /*000c*/ 	.word	index@(__assertfail)
	.align		4
        /*0010*/ 	.word	0x00000000
	.align		4
        /*0014*/ 	.word	0xfffffffe
	.align		4
        /*0018*/ 	.word	0x00000000
	.align		4
        /*001c*/ 	.word	0xfffffffd
	.align		4
        /*0020*/ 	.word	0x00000000
	.align		4
        /*0024*/ 	.word	0xfffffffc


//--------------------- .nv.constant4             --------------------------
	.section	.nv.constant4,"a",@progbits
	.align	8
	.align		8
.nv.constant4:
        /*0000*/ 	.dword	__assertfail
	.align		8
        /*0008*/ 	.dword	__unnamed_1
	.align		8
        /*0010*/ 	.dword	_ZN40_INTERNAL_a9cc4105_4_k_cu_86e653e0_267634cuda3std3__45__cpo5beginE
	.align		8
        /*0018*/ 	.dword	_ZN40_INTERNAL_a9cc4105_4_k_cu_86e653e0_267634cuda3std3__45__cpo3endE
	.align		8
        /*0020*/ 	.dword	_ZN40_INTERNAL_a9cc4105_4_k_cu_86e653e0_267634cuda3std3__45__cpo6cbeginE
	.align		8
        /*0028*/ 	.dword	_ZN40_INTERNAL_a9cc4105_4_k_cu_86e653e0_267634cuda3std3__45__cpo4cendE
	.align		8
        /*0030*/ 	.dword	_ZN40_INTERNAL_a9cc4105_4_k_cu_86e653e0_267634cuda3std3__442_GLOBAL__N__a9cc4105_4_k_cu_86e653e0_267636ignoreE
	.align		8
        /*0038*/ 	.dword	_ZN40_INTERNAL_a9cc4105_4_k_cu_86e653e0_267634cuda3std3__419piecewise_constructE
	.align		8
        /*0040*/ 	.dword	_ZN40_INTERNAL_a9cc4105_4_k_cu_86e653e0_267634cuda3std3__48in_placeE
	.align		8
        /*0048*/ 	.dword	_ZN40_INTERNAL_a9cc4105_4_k_cu_86e653e0_267634cuda3std6ranges3__45__cpo4swapE
	.align		8
        /*0050*/ 	.dword	_ZN40_INTERNAL_a9cc4105_4_k_cu_86e653e0_267634cuda3std6ranges3__45__cpo9iter_moveE
	.align		8
        /*0058*/ 	.dword	_ZN40_INTERNAL_a9cc4105_4_k_cu_86e653e0_267634cute7productE
	.align		8
        /*0060*/ 	.dword	_ZN40_INTERNAL_a9cc4105_4_k_cu_86e653e0_267634cute1_E
	.align		8
        /*0068*/ 	.dword	$str$22
	.align		8
        /*0070*/ 	.dword	$str$23


//--------------------- .text._ZN7cutlass13device_kernelINS_4gemm6kernel13GemmUniversalIN4cute5tupleIJiiiiEEENS1_10collective13CollectiveMmaINS1_34MainloopSm90TmaGmmaWarpSpecializedILi2ENS5_IJNS4_1CILi4EEENSA_ILi2EEENSA_ILi1EEEEEENS1_35KernelTmaWarpSpecializedCooperativeEEENS5_IJNSA_ILi256EEENSA_ILi64EEESI_EEENS_10tfloat32_tENS5_IJlSD_lEEESK_SL_NS4_8TiledMMAINS4_8MMA_AtomIJNS4_4SM904GMMA29MMA_64x64x8_F32TF32TF32_SS_TNILNSP_7ScaleInE1ELSR_1EEEEEENS4_6LayoutINS5_IJSC_SD_SD_EEENS5_IJSD_NSA_ILi0EEESW_EEEEENS5_IJNS4_10UnderscoreESZ_SZ_EEEEENS4_23SM90_TMA_LOAD_MULTICASTENS4_14ComposedLayoutINS4_7SwizzleILi3ELi4ELi3EEENS4_18smem_ptr_flag_bitsILi32EEENSU_INS5_IJNSA_ILi8EEENSA_ILi32EEEEEENS5_IJS19_SD_EEEEEEEvNS4_8identityES12_S1D_vS1E_EENS_8epilogue10collective6detail29Sm90TmaWarpSpecializedAdapterINS1H_15DefaultEpilogueISK_SL_SL_NS1G_6thread17LinearCombinationISK_Li1EffLNS1L_9ScaleType4KindE0ELNS_15FloatRoundStyleE2ESK_EENS1_15EpilogueDefaultEEEEEvvEEEEvNT_6ParamsE --------------------------
	.section	.text._ZN7cutlass13device_kernelINS_4gemm6kernel13GemmUniversalIN4cute5tupleIJiiiiEEENS1_10collective13CollectiveMmaINS1_34MainloopSm90TmaGmmaWarpSpecializedILi2ENS5_IJNS4_1CILi4EEENSA_ILi2EEENSA_ILi1EEEEEENS1_35KernelTmaWarpSpecializedCooperativeEEENS5_IJNSA_ILi256EEENSA_ILi64EEESI_EEENS_10tfloat32_tENS5_IJlSD_lEEESK_SL_NS4_8TiledMMAINS4_8MMA_AtomIJNS4_4SM904GMMA29MMA_64x64x8_F32TF32TF32_SS_TNILNSP_7ScaleInE1ELSR_1EEEEEENS4_6LayoutINS5_IJSC_SD_SD_EEENS5_IJSD_NSA_ILi0EEESW_EEEEENS5_IJNS4_10UnderscoreESZ_SZ_EEEEENS4_23SM90_TMA_LOAD_MULTICASTENS4_14ComposedLayoutINS4_7SwizzleILi3ELi4ELi3EEENS4_18smem_ptr_flag_bitsILi32EEENSU_INS5_IJNSA_ILi8EEENSA_ILi32EEEEEENS5_IJS19_SD_EEEEEEEvNS4_8identityES12_S1D_vS1E_EENS_8epilogue10collective6detail29Sm90TmaWarpSpecializedAdapterINS1H_15DefaultEpilogueISK_SL_SL_NS1G_6thread17LinearCombinationISK_Li1EffLNS1L_9ScaleType4KindE0ELNS_15FloatRoundStyleE2ESK_EENS1_15EpilogueDefaultEEEEEvvEEEEvNT_6ParamsE,"ax",@progbits
	.align	128
.text._ZN7cutlass13device_kernelINS_4gemm6kernel13GemmUniversalIN4cute5tupleIJiiiiEEENS1_10collective13CollectiveMmaINS1_34MainloopSm90TmaGmmaWarpSpecializedILi2ENS5_IJNS4_1CILi4EEENSA_ILi2EEENSA_ILi1EEEEEENS1_35KernelTmaWarpSpecializedCooperativeEEENS5_IJNSA_ILi256EEENSA_ILi64EEESI_EEENS_10tfloat32_tENS5_IJlSD_lEEESK_SL_NS4_8TiledMMAINS4_8MMA_AtomIJNS4_4SM904GMMA29MMA_64x64x8_F32TF32TF32_SS_TNILNSP_7ScaleInE1ELSR_1EEEEEENS4_6LayoutINS5_IJSC_SD_SD_EEENS5_IJSD_NSA_ILi0EEESW_EEEEENS5_IJNS4_10UnderscoreESZ_SZ_EEEEENS4_23SM90_TMA_LOAD_MULTICASTENS4_14ComposedLayoutINS4_7SwizzleILi3ELi4ELi3EEENS4_18smem_ptr_flag_bitsILi32EEENSU_INS5_IJNSA_ILi8EEENSA_ILi32EEEEEENS5_IJS19_SD_EEEEEEEvNS4_8identityES12_S1D_vS1E_EENS_8epilogue10collective6detail29Sm90TmaWarpSpecializedAdapterINS1H_15DefaultEpilogueISK_SL_SL_NS1G_6thread17LinearCombinationISK_Li1EffLNS1L_9ScaleType4KindE0ELNS_15FloatRoundStyleE2ESK_EENS1_15EpilogueDefaultEEEEEvvEEEEvNT_6ParamsE:
        .type           _ZN7cutlass13device_kernelINS_4gemm6kernel13GemmUniversalIN4cute5tupleIJiiiiEEENS1_10collective13CollectiveMmaINS1_34MainloopSm90TmaGmmaWarpSpecializedILi2ENS5_IJNS4_1CILi4EEENSA_ILi2EEENSA_ILi1EEEEEENS1_35KernelTmaWarpSpecializedCooperativeEEENS5_IJNSA_ILi256EEENSA_ILi64EEESI_EEENS_10tfloat32_tENS5_IJlSD_lEEESK_SL_NS4_8TiledMMAINS4_8MMA_AtomIJNS4_4SM904GMMA29MMA_64x64x8_F32TF32TF32_SS_TNILNSP_7ScaleInE1ELSR_1EEEEEENS4_6LayoutINS5_IJSC_SD_SD_EEENS5_IJSD_NSA_ILi0EEESW_EEEEENS5_IJNS4_10UnderscoreESZ_SZ_EEEEENS4_23SM90_TMA_LOAD_MULTICASTENS4_14ComposedLayoutINS4_7SwizzleILi3ELi4ELi3EEENS4_18smem_ptr_flag_bitsILi32EEENSU_INS5_IJNSA_ILi8EEENSA_ILi32EEEEEENS5_IJS19_SD_EEEEEEEvNS4_8identityES12_S1D_vS1E_EENS_8epilogue10collective6detail29Sm90TmaWarpSpecializedAdapterINS1H_15DefaultEpilogueISK_SL_SL_NS1G_6thread17LinearCombinationISK_Li1EffLNS1L_9ScaleType4KindE0ELNS_15FloatRoundStyleE2ESK_EENS1_15EpilogueDefaultEEEEEvvEEEEvNT_6ParamsE,@function
        .size           _ZN7cutlass13device_kernelINS_4gemm6kernel13GemmUniversalIN4cute5tupleIJiiiiEEENS1_10collective13CollectiveMmaINS1_34MainloopSm90TmaGmmaWarpSpecializedILi2ENS5_IJNS4_1CILi4EEENSA_ILi2EEENSA_ILi1EEEEEENS1_35KernelTmaWarpSpecializedCooperativeEEENS5_IJNSA_ILi256EEENSA_ILi64EEESI_EEENS_10tfloat32_tENS5_IJlSD_lEEESK_SL_NS4_8TiledMMAINS4_8MMA_AtomIJNS4_4SM904GMMA29MMA_64x64x8_F32TF32TF32_SS_TNILNSP_7ScaleInE1ELSR_1EEEEEENS4_6LayoutINS5_IJSC_SD_SD_EEENS5_IJSD_NSA_ILi0EEESW_EEEEENS5_IJNS4_10UnderscoreESZ_SZ_EEEEENS4_23SM90_TMA_LOAD_MULTICASTENS4_14ComposedLayoutINS4_7SwizzleILi3ELi4ELi3EEENS4_18smem_ptr_flag_bitsILi32EEENSU_INS5_IJNSA_ILi8EEENSA_ILi32EEEEEENS5_IJS19_SD_EEEEEEEvNS4_8identityES12_S1D_vS1E_EENS_8epilogue10collective6detail29Sm90TmaWarpSpecializedAdapterINS1H_15DefaultEpilogueISK_SL_SL_NS1G_6thread17LinearCombinationISK_Li1EffLNS1L_9ScaleType4KindE0ELNS_15FloatRoundStyleE2ESK_EENS1_15EpilogueDefaultEEEEEvvEEEEvNT_6ParamsE,(.L_x_191 - _ZN7cutlass13device_kernelINS_4gemm6kernel13GemmUniversalIN4cute5tupleIJiiiiEEENS1_10collective13CollectiveMmaINS1_34MainloopSm90TmaGmmaWarpSpecializedILi2ENS5_IJNS4_1CILi4EEENSA_ILi2EEENSA_ILi1EEEEEENS1_35KernelTmaWarpSpecializedCooperativeEEENS5_IJNSA_ILi256EEENSA_ILi64EEESI_EEENS_10tfloat32_tENS5_IJlSD_lEEESK_SL_NS4_8TiledMMAINS4_8MMA_AtomIJNS4_4SM904GMMA29MMA_64x64x8_F32TF32TF32_SS_TNILNSP_7ScaleInE1ELSR_1EEEEEENS4_6LayoutINS5_IJSC_SD_SD_EEENS5_IJSD_NSA_ILi0EEESW_EEEEENS5_IJNS4_10UnderscoreESZ_SZ_EEEEENS4_23SM90_TMA_LOAD_MULTICASTENS4_14ComposedLayoutINS4_7SwizzleILi3ELi4ELi3EEENS4_18smem_ptr_flag_bitsILi32EEENSU_INS5_IJNSA_ILi8EEENSA_ILi32EEEEEENS5_IJS19_SD_EEEEEEEvNS4_8identityES12_S1D_vS1E_EENS_8epilogue10collective6detail29Sm90TmaWarpSpecializedAdapterINS1H_15DefaultEpilogueISK_SL_SL_NS1G_6thread17LinearCombinationISK_Li1EffLNS1L_9ScaleType4KindE0ELNS_15FloatRoundStyleE2ESK_EENS1_15EpilogueDefaultEEEEEvvEEEEvNT_6ParamsE)
        .other          _ZN7cutlass13device_kernelINS_4gemm6kernel13GemmUniversalIN4cute5tupleIJiiiiEEENS1_10collective13CollectiveMmaINS1_34MainloopSm90TmaGmmaWarpSpecializedILi2ENS5_IJNS4_1CILi4EEENSA_ILi2EEENSA_ILi1EEEEEENS1_35KernelTmaWarpSpecializedCooperativeEEENS5_IJNSA_ILi256EEENSA_ILi64EEESI_EEENS_10tfloat32_tENS5_IJlSD_lEEESK_SL_NS4_8TiledMMAINS4_8MMA_AtomIJNS4_4SM904GMMA29MMA_64x64x8_F32TF32TF32_SS_TNILNSP_7ScaleInE1ELSR_1EEEEEENS4_6LayoutINS5_IJSC_SD_SD_EEENS5_IJSD_NSA_ILi0EEESW_EEEEENS5_IJNS4_10UnderscoreESZ_SZ_EEEEENS4_23SM90_TMA_LOAD_MULTICASTENS4_14ComposedLayoutINS4_7SwizzleILi3ELi4ELi3EEENS4_18smem_ptr_flag_bitsILi32EEENSU_INS5_IJNSA_ILi8EEENSA_ILi32EEEEEENS5_IJS19_SD_EEEEEEEvNS4_8identityES12_S1D_vS1E_EENS_8epilogue10collective6detail29Sm90TmaWarpSpecializedAdapterINS1H_15DefaultEpilogueISK_SL_SL_NS1G_6thread17LinearCombinationISK_Li1EffLNS1L_9ScaleType4KindE0ELNS_15FloatRoundStyleE2ESK_EENS1_15EpilogueDefaultEEEEEvvEEEEvNT_6ParamsE,@"STO_CUDA_ENTRY STV_DEFAULT"
_ZN7cutlass13device_kernelINS_4gemm6kernel13GemmUniversalIN4cute5tupleIJiiiiEEENS1_10collective13CollectiveMmaINS1_34MainloopSm90TmaGmmaWarpSpecializedILi2ENS5_IJNS4_1CILi4EEENSA_ILi2EEENSA_ILi1EEEEEENS1_35KernelTmaWarpSpecializedCooperativeEEENS5_IJNSA_ILi256EEENSA_ILi64EEESI_EEENS_10tfloat32_tENS5_IJlSD_lEEESK_SL_NS4_8TiledMMAINS4_8MMA_AtomIJNS4_4SM904GMMA29MMA_64x64x8_F32TF32TF32_SS_TNILNSP_7ScaleInE1ELSR_1EEEEEENS4_6LayoutINS5_IJSC_SD_SD_EEENS5_IJSD_NSA_ILi0EEESW_EEEEENS5_IJNS4_10UnderscoreESZ_SZ_EEEEENS4_23SM90_TMA_LOAD_MULTICASTENS4_14ComposedLayoutINS4_7SwizzleILi3ELi4ELi3EEENS4_18smem_ptr_flag_bitsILi32EEENSU_INS5_IJNSA_ILi8EEENSA_ILi32EEEEEENS5_IJS19_SD_EEEEEEEvNS4_8identityES12_S1D_vS1E_EENS_8epilogue10collective6detail29Sm90TmaWarpSpecializedAdapterINS1H_15DefaultEpilogueISK_SL_SL_NS1G_6thread17LinearCombinationISK_Li1EffLNS1L_9ScaleType4KindE0ELNS_15FloatRoundStyleE2ESK_EENS1_15EpilogueDefaultEEEEEvvEEEEvNT_6ParamsE:
[----:B------:R-:W0:Y:S01]  /*0000*/  LDC R1, c[0x0][0x28] ;  /* 0x00000a00ff017b82 */ /* 0x000e220000000800 */
[----:B------:R-:W1:Y:S01]  /*0010*/  S2R R98, SR_TID.X ;  /* 0x0000000000627919 */ /* 0x000e620000002100 */
[----:B------:R-:W-:Y:S01]  /*0020*/  ELECT P0, URZ, PT ;  /* 0x00000000003f782f */ /* 0x000fe20003800000 */
[----:B------:R-:W-:Y:S01]  /*0030*/  BSSY B0, `(.L_x_0) ;  /* 0x000000f000007945 */ /* 0x000fe20003800000 */
[--C-:B-1----:R-:W-:Y:S02]  /*0040*/  SHF.R.U32.HI R0, RZ, 0x5, R98.reuse ;  /* 0x00000005ff007819 */ /* 0x102fe40000011662 */
[----:B------:R-:W-:-:S03]  /*0050*/  SHF.R.U32.HI R6, RZ, 0x7, R98 ;  /* 0x00000007ff067819 */ /* 0x000fc60000011662 */
[----:B------:R-:W1:Y:S04]  /*0060*/  SHFL.IDX PT, R2, R0, RZ, 0x1f ;  /* 0x00001fff00027589 */ /* 0x000e6800000e0000 */
[----:B------:R2:W3:Y:S01]  /*0070*/  SHFL.IDX PT, R5, R6, RZ, 0x1f ;  /* 0x00001fff06057589 */ /* 0x0004e200000e0000 */
[----:B-1----:R-:W-:-:S13]  /*0080*/  ISETP.NE.OR P0, PT, R2, RZ, !P0 ;  /* 0x000000ff0200720c */ /* 0x002fda0004705670 */
[----:B0-23--:R-:W-:Y:S05]  /*0090*/  @P0 BRA `(.L_x_1) ;  /* 0x0000000000200947 */ /* 0x00dfea0003800000 */
[----:B------:R-:W-:Y:S02]  /*00a0*/  ULDC.64 UR4, c[0x0][0x198] ;  /* 0x0000660000047ab9 */ /* 0x000fe40000000a00 */
[----:B------:R-:W-:Y:S02]  /*00b0*/  UIADD3 UR6, UP0, UR4, 0xf0, URZ ;  /* 0x000000f004067890 */ /* 0x000fe4000ff1e03f */
[----:B------:R-:W-:Y:S02]  /*00c0*/  UIADD3 UR4, UP1, UR4, 0x1f0, URZ ;  /* 0x000001f004047890 */ /* 0x000fe4000ff3e03f */
[----:B------:R-:W-:Y:S02]  /*00d0*/  UIADD3.X UR7, URZ, UR5, URZ, UP0, !UPT ;  /* 0x000000053f077290 */ /* 0x000fe400087fe43f */
[----:B------:R-:W-:-:S07]  /*00e0*/  UIADD3.X UR5, URZ, UR5, URZ, UP1, !UPT ;  /* 0x000000053f057290 */ /* 0x000fce0008ffe43f */
[----:B------:R0:W-:Y:S02]  /*00f0*/  UTMACCTL.PF [UR6] ;  /* 0x00000000060079b9 */ /* 0x0001e40008040000 */
[----:B------:R0:W-:Y:S02]  /*0100*/  UTMACCTL.PF [UR4] ;  /* 0x00000000040079b9 */ /* 0x0001e40008040000 */
[----:B0-----:R-:W-:Y:S01]  /*0110*/  NOP ;  /* 0x0000000000007918 */ /* 0x001fe20000000000 */
.L_x_1:
[----:B------:R-:W-:Y:S05]  /*0120*/  BSYNC B0 ;  /* 0x0000000000007941 */ /* 0x000fea0003800000 */
.L_x_0:
[----:B------:R-:W0:Y:S01]  /*0130*/  SHFL.IDX PT, R3, R0, RZ, 0x1f ;  /* 0x00001fff00037589 */ /* 0x000e2200000e0000 */
[----:B------:R-:W-:-:S04]  /*0140*/  SHF.R.S32.HI R7, RZ, 0x1f, R98 ;  /* 0x0000001fff077819 */ /* 0x000fc80000011462 */
[----:B------:R-:W-:Y:S02]  /*0150*/  LEA.HI R7, R7, R98, RZ, 0x7 ;  /* 0x0000006207077211 */ /* 0x000fe400078f38ff */
[----:B0-----:R-:W-:-:S13]  /*0160*/  ISETP.NE.AND P0, PT, R3, RZ, PT ;  /* 0x000000ff0300720c */ /* 0x001fda0003f05270 */
[----:B------:R-:W-:Y:S05]  /*0170*/  @P0 BRA `(.L_x_2) ;  /* 0x0000000000480947 */ /* 0x000fea0003800000 */
[----:B------:R-:W0:Y:S01]  /*0180*/  S2UR UR8, SR_CgaCtaId ;  /* 0x00000000000879c3 */ /* 0x000e220000008800 */
[----:B------:R-:W-:Y:S01]  /*0190*/  UMOV UR4, 0x400 ;  /* 0x0000040000047882 */ /* 0x000fe20000000000 */
[----:B------:R-:W-:Y:S01]  /*01a0*/  UMOV UR5, 0x1 ;  /* 0x0000000100057882 */ /* 0x000fe20000000000 */
[----:B------:R-:W-:Y:S01]  /*01b0*/  UMOV UR6, 0xa ;  /* 0x0000000a00067882 */ /* 0x000fe20000000000 */
[----:B------:R-:W-:Y:S01]  /*01c0*/  ELECT P0, URZ, PT ;  /* 0x00000000003f782f */ /* 0x000fe20003800000 */
[----:B------:R-:W-:-:S04]  /*01d0*/  UIADD3 UR6, -UR6, 0x100000, URZ ;  /* 0x0010000006067890 */ /* 0x000fc8000fffe13f */
[----:B------:R-:W-:Y:S02]  /*01e0*/  USHF.L.U32 UR7, UR6, 0xb, URZ ;  /* 0x0000000b06077899 */ /* 0x000fe4000800063f */
[----:B------:R-:W-:Y:S02]  /*01f0*/  USHF.L.U32 UR6, UR6, 0x1, URZ ;  /* 0x0000000106067899 */ /* 0x000fe4000800063f */
[----:B0-----:R-:W-:Y:S02]  /*0200*/  ULEA UR8, UR8, UR4, 0x18 ;  /* 0x0000000408087291 */ /* 0x001fe4000f8ec03f */
[----:B------:R-:W-:-:S04]  /*0210*/  UIADD3 UR4, -UR5, 0x100000, URZ ;  /* 0x0010000005047890 */ /* 0x000fc8000fffe13f */
[----:B------:R-:W-:Y:S02]  /*0220*/  USHF.L.U32 UR5, UR4, 0xb, URZ ;  /* 0x0000000b04057899 */ /* 0x000fe4000800063f */
[----:B------:R-:W-:Y:S01]  /*0230*/  USHF.L.U32 UR4, UR4, 0x1, URZ ;  /* 0x0000000104047899 */ /* 0x000fe2000800063f */
[----:B------:R-:W0:Y:S11]  /*0240*/  FENCE.VIEW.ASYNC.S ;  /* 0x00000000000073c6 */ /* 0x000e360000000000 */
[----:B0-----:R0:W1:Y:S01]  /*0250*/  SYNCS.EXCH.64 URZ, [UR8], UR4 ;  /* 0x00000004083f75b2 */ /* 0x0010620008000100 */
[----:B------:R0:W2:Y:S01]  /*0260*/  SYNCS.EXCH.64 URZ, [UR8+0x10], UR6 ;  /* 0x00001006083f75b2 */ /* 0x0000a20008000100 */
[----:B------:R0:W3:Y:S01]  /*0270*/  SYNCS.EXCH.64 URZ, [UR8+0x8], UR4 ;  /* 0x00000804083f75b2 */ /* 0x0000e20008000100 */
[----:B------:R0:W4:Y:S01]  /*0280*/  SYNCS.EXCH.64 URZ, [UR8+0x18], UR6 ;  /* 0x00001806083f75b2 */ /* 0x0001220008000100 */
[----:B------:R-:W-:Y:S01]  /*0290*/  NOP ;  /* 0x0000000000007918 */ /* 0x000fe20000000000 */
.L_x_2:
[----:B0-----:R-:W0:Y:S01]  /*02a0*/  S2UR UR8, SR_CTAID.X ;  /* 0x00000000000879c3 */ /* 0x001e220000002500 */
[----:B------:R-:W-:Y:S01]  /*02b0*/  LOP3.LUT R7, R7, 0xffffff80, RZ, 0xc0, !PT ;  /* 0xffffff8007077812 */ /* 0x000fe200078ec0ff */
[----:B------:R-:W5:Y:S01]  /*02c0*/  SHFL.IDX PT, R0, R0, RZ, 0x1f ;  /* 0x00001fff00007589 */ /* 0x000f6200000e0000 */
[----:B------:R-:W-:Y:S01]  /*02d0*/  SHF.R.S32.HI R12, RZ, 0x1f, R3 ;  /* 0x0000001fff0c7819 */ /* 0x000fe20000011403 */
[----:B------:R-:W-:Y:S01]  /*02e0*/  ULDC UR4, c[0x0][0x150] ;  /* 0x0000540000047ab9 */ /* 0x000fe20000000800 */
[----:B------:R-:W-:Y:S01]  /*02f0*/  ELECT P0, URZ, PT ;  /* 0x00000000003f782f */ /* 0x000fe20003800000 */
[----:B------:R-:W-:Y:S01]  /*0300*/  IMAD.IADD R8, R98, 0x1, -R7 ;  /* 0x0000000162087824 */ /* 0x000fe200078e0a07 */
[----:B------:R-:W1:Y:S01]  /*0310*/  S2R R4, SR_CTAID.Y ;  /* 0x0000000000047919 */ /* 0x000e620000002600 */
[----:B------:R-:W-:Y:S01]  /*0320*/  LEA.HI R12, R12, R3, RZ, 0x2 ;  /* 0x000000030c0c7211 */ /* 0x000fe200078f10ff */
[----:B------:R-:W2:Y:S01]  /*0330*/  LDC R11, c[0x0][0x144] ;  /* 0x00005100ff0b7b82 */ /* 0x000ea20000000800 */
[----:B------:R-:W-:Y:S01]  /*0340*/  NOP ;  /* 0x0000000000007918 */ /* 0x000fe20000000000 */
[----:B------:R-:W-:Y:S01]  /*0350*/  SHF.R.S32.HI R7, RZ, 0x1f, R8 ;  /* 0x0000001fff077819 */ /* 0x000fe20000011408 */
[----:B------:R-:W-:Y:S01]  /*0360*/  NOP ;  /* 0x0000000000007918 */ /* 0x000fe20000000000 */
[----:B------:R-:W-:Y:S01]  /*0370*/  LOP3.LUT R12, R12, 0x3ffffffc, RZ, 0xc0, !PT ;  /* 0x3ffffffc0c0c7812 */ /* 0x000fe200078ec0ff */
[----:B------:R-:W-:Y:S01]  /*0380*/  IMAD.MOV.U32 R22, RZ, RZ, 0x1 ;  /* 0x00000001ff167424 */ /* 0x000fe200078e00ff */
[----:B------:R-:W-:-:S02]  /*0390*/  LEA.HI R7, R7, R8, RZ, 0x3 ;  /* 0x0000000807077211 */ /* 0x000fc400078f18ff */
[----:B------:R-:W-:Y:S01]  /*03a0*/  ISETP.NE.AND P3, PT, R5, RZ, PT ;  /* 0x000000ff0500720c */ /* 0x000fe20003f65270 */
[----:B------:R-:W-:Y:S01]  /*03b0*/  IMAD.IADD R3, R3, 0x1, -R12 ;  /* 0x0000000103037824 */ /* 0x000fe200078e0a0c */
[--C-:B------:R-:W-:Y:S01]  /*03c0*/  SHF.R.S32.HI R9, RZ, 0x3, R7.reuse ;  /* 0x00000003ff097819 */ /* 0x100fe20000011407 */
[----:B------:R-:W3:Y:S01]  /*03d0*/  LDC R12, c[0x0][0x140] ;  /* 0x00005000ff0c7b82 */ /* 0x000ee20000000800 */
[----:B------:R-:W-:Y:S02]  /*03e0*/  SHF.R.S32.HI R10, RZ, 0x1f, R7 ;  /* 0x0000001fff0a7819 */ /* 0x000fe40000011407 */
[----:B0-----:R-:W-:Y:S02]  /*03f0*/  I2FP.F32.U32 R7, UR8 ;  /* 0x0000000800077c45 */ /* 0x001fe40008201000 */
[----:B------:R-:W-:Y:S02]  /*0400*/  LEA.HI R10, R10, R9, RZ, 0x2 ;  /* 0x000000090a0a7211 */ /* 0x000fe400078f10ff */
[----:B-----5:R-:W-:Y:S01]  /*0410*/  ISETP.NE.OR P0, PT, R0, RZ, !P0 ;  /* 0x000000ff0000720c */ /* 0x020fe20004705670 */
[----:B------:R-:W-:Y:S01]  /*0420*/  FMUL R7, R7, UR4 ;  /* 0x0000000407077c20 */ /* 0x000fe20008400000 */
[----:B------:R-:W-:Y:S01]  /*0430*/  LOP3.LUT R10, R10, 0xfffffffc, RZ, 0xc0, !PT ;  /* 0xfffffffc0a0a7812 */ /* 0x000fe200078ec0ff */
[----:B------:R-:W-:-:S04]  /*0440*/  ULDC UR4, c[0x0][0x154] ;  /* 0x0000550000047ab9 */ /* 0x000fc80000000800 */
[----:B------:R-:W0:Y:S01]  /*0450*/  F2I.U32.TRUNC.NTZ R7, R7 ;  /* 0x0000000700077305 */ /* 0x000e22000020f000 */
[----:B------:R-:W-:-:S04]  /*0460*/  IMAD.IADD R10, R9, 0x1, -R10 ;  /* 0x00000001090a7824 */ /* 0x000fc800078e0a0a */
[----:B------:R-:W-:Y:S01]  /*0470*/  IMAD R10, R3, 0x4, R10 ;  /* 0x00000004030a7824 */ /* 0x000fe200078e020a */
[----:B------:R-:W-:Y:S01]  /*0480*/  VOTEU.ALL UP0, P0 ;  /* 0x00000000003f7886 */ /* 0x000fe20000000000 */
[----:B------:R-:W-:Y:S02]  /*0490*/  VOTEU.ALL UP1, P0 ;  /* 0x00000000003f7886 */ /* 0x000fe40000020000 */
[----:B------:R-:W-:Y:S01]  /*04a0*/  IMAD.SHL.U32 R19, R10, 0x4, RZ ;  /* 0x000000040a137824 */ /* 0x000fe200078e00ff */
[----:B------:R-:W-:Y:S01]  /*04b0*/  SHF.R.S32.HI R3, RZ, 0x1f, R10 ;  /* 0x0000001fff037819 */ /* 0x000fe2000001140a */
[----:B------:R-:W5:Y:S01]  /*04c0*/  @!UP0 S2UR UR7, SR_CgaCtaId ;  /* 0x00000000000789c3 */ /* 0x000f620000008800 */
[----:B------:R-:W-:Y:S01]  /*04d0*/  @!UP0 UMOV UR6, 0x400 ;  /* 0x0000040000068882 */ /* 0x000fe20000000000 */
[----:B---3--:R-:W-:Y:S01]  /*04e0*/  ISETP.EQ.U32.AND P2, PT, R12, 0x1, PT ;  /* 0x000000010c00780c */ /* 0x008fe20003f42070 */
[----:B0-----:R-:W-:Y:S01]  /*04f0*/  IMAD.MOV R14, RZ, RZ, -R7 ;  /* 0x000000ffff0e7224 */ /* 0x001fe200078e0a07 */
[----:B------:R-:W-:-:S02]  /*0500*/  LEA.HI R0, R3, R10, RZ, 0x2 ;  /* 0x0000000a03007211 */ /* 0x000fc400078f10ff */
[----:B------:R-:W-:Y:S01]  /*0510*/  LOP3.LUT R19, R10, 0xc, R19, 0x78, !PT ;  /* 0x0000000c0a137812 */ /* 0x000fe200078e7813 */
[----:B--2---:R-:W-:Y:S01]  /*0520*/  IMAD R3, R11, R14, UR8 ;  /* 0x000000080b037e24 */ /* 0x004fe2000f8e020e */
[----:B------:R-:W-:Y:S01]  /*0530*/  LOP3.LUT R9, R0, 0xfffffffc, RZ, 0xc0, !PT ;  /* 0xfffffffc00097812 */ /* 0x000fe200078ec0ff */
[----:B------:R-:W0:Y:S01]  /*0540*/  LDC R7, c[0x0][0x148] ;  /* 0x00005200ff077b82 */ /* 0x000e220000000800 */
[----:B-1----:R-:W-:-:S03]  /*0550*/  I2FP.F32.U32 R11, R4 ;  /* 0x00000004000b7245 */ /* 0x002fc60000201000 */
[----:B------:R-:W-:Y:S01]  /*0560*/  IMAD.IADD R0, R10, 0x1, -R9 ;  /* 0x000000010a007824 */ /* 0x000fe200078e0a09 */
[----:B------:R-:W-:Y:S01]  /*0570*/  SHF.R.S32.HI R9, RZ, 0x1f, R2 ;  /* 0x0000001fff097819 */ /* 0x000fe20000011402 */
[----:B------:R-:W-:Y:S01]  /*0580*/  FMUL R11, R11, UR4 ;  /* 0x000000040b0b7c20 */ /* 0x000fe20008400000 */
[----:B------:R-:W-:Y:S01]  /*0590*/  UMOV UR4, 0x20 ;  /* 0x0000002000047882 */ /* 0x000fe20000000000 */
[----:B------:R-:W-:Y:S01]  /*05a0*/  VIADD R10, R5, 0xffffffff ;  /* 0xffffffff050a7836 */ /* 0x000fe20000000000 */
[----:B------:R-:W-:Y:S01]  /*05b0*/  ISETP.NE.AND P4, PT, R0, R3, PT ;  /* 0x000000030000720c */ /* 0x000fe20003f85270 */
[----:B------:R-:W-:-:S04]  /*05c0*/  @!UP0 UIADD3 UR4, -UR4, 0x100000, URZ ;  /* 0x0010000004048890 */ /* 0x000fc8000fffe13f */
[----:B------:R-:W-:Y:S02]  /*05d0*/  @!UP0 USHF.L.U32 UR5, UR4, 0xb, URZ ;  /* 0x0000000b04058899 */ /* 0x000fe4000800063f */
[----:B------:R-:W-:Y:S01]  /*05e0*/  @!UP0 USHF.L.U32 UR4, UR4, 0x1, URZ ;  /* 0x0000000104048899 */ /* 0x000fe2000800063f */
[----:B------:R-:W-:Y:S01]  /*05f0*/  LEA.HI R9, R9, R2, RZ, 0x2 ;  /* 0x0000000209097211 */ /* 0x000fe200078f10ff */
[----:B------:R-:W1:Y:S01]  /*0600*/  F2I.U32.TRUNC.NTZ R11, R11 ;  /* 0x0000000b000b7305 */ /* 0x000e62000020f000 */
[----:B------:R-:W-:Y:S01]  /*0610*/  ISETP.GE.U32.AND P6, PT, R10, 0x2, PT ;  /* 0x000000020a00780c */ /* 0x000fe20003fc6070 */
[----:B-----5:R-:W-:Y:S01]  /*0620*/  @!UP0 ULEA UR6, UR7, UR6, 0x18 ;  /* 0x0000000607068291 */ /* 0x020fe2000f8ec03f */
[----:B------:R-:W-:Y:S01]  /*0630*/  LOP3.LUT R9, R9, 0xfffffffc, RZ, 0xc0, !PT ;  /* 0xfffffffc09097812 */ /* 0x000fe200078ec0ff */
[----:B------:R-:W-:Y:S01]  /*0640*/  VOTEU.ALL UP0, P0 ;  /* 0x00000000003f7886 */ /* 0x000fe20000000000 */
[----:B------:R-:W-:-:S03]  /*0650*/  LOP3.LUT P0, RZ, R8, 0x7, RZ, 0xc0, !PT ;  /* 0x0000000708ff7812 */ /* 0x000fc6000780c0ff */
[----:B------:R-:W-:Y:S01]  /*0660*/  IMAD.IADD R0, R2, 0x1, -R9 ;  /* 0x0000000102007824 */ /* 0x000fe200078e0a09 */
[----:B------:R-:W-:Y:S02]  /*0670*/  ISETP.LT.U32.AND P0, PT, R19, 0x8, !P0 ;  /* 0x000000081300780c */ /* 0x000fe40004701070 */
[----:B------:R-:W-:Y:S02]  /*0680*/  @P4 SHF.R.S32.HI R2, RZ, 0x1f, R19 ;  /* 0x0000001fff024819 */ /* 0x000fe40000011413 */
[----:B------:R-:W-:Y:S01]  /*0690*/  ISETP.NE.AND P1, PT, R0, 0x3, PT ;  /* 0x000000030000780c */ /* 0x000fe20003f25270 */
[----:B------:R-:W2:Y:S02]  /*06a0*/  FENCE.VIEW.ASYNC.S ;  /* 0x00000000000073c6 */ /* 0x000ea40000000000 */
[----:B--2---:R2:W3:Y:S01]  /*06b0*/  @!UP0 SYNCS.EXCH.64 URZ, [UR6+0x30], UR4 ;  /* 0x00003004063f85b2 */ /* 0x0044e20008000100 */
[----:B-1----:R-:W-:Y:S01]  /*06c0*/  IMAD.MOV R20, RZ, RZ, -R11 ;  /* 0x000000ffff147224 */ /* 0x002fe200078e0a0b */
[----:B------:R-:W-:-:S02]  /*06d0*/  @P4 LEA.HI R2, R2, R19, RZ, 0x2 ;  /* 0x0000001302024211 */ /* 0x000fc400078f10ff */
[----:B------:R-:W-:Y:S01]  /*06e0*/  ISETP.EQ.OR P1, PT, R0, RZ, !P1 ;  /* 0x000000ff0000720c */ /* 0x000fe20004f22670 */
[----:B0-----:R-:W-:Y:S01]  /*06f0*/  IMAD R9, R7, R20, R4 ;  /* 0x0000001407097224 */ /* 0x001fe200078e0204 */
[----:B------:R-:W-:Y:S02]  /*0700*/  @P4 SHF.R.S32.HI R2, RZ, 0x2, R2 ;  /* 0x00000002ff024819 */ /* 0x000fe40000011402 */
[----:B------:R-:W-:Y:S02]  /*0710*/  ISETP.EQ.AND P1, PT, R5, RZ, P1 ;  /* 0x000000ff0500720c */ /* 0x000fe40000f22270 */
[----:B------:R-:W-:Y:S02]  /*0720*/  @P4 ISETP.NE.AND P5, PT, R2, R9, PT ;  /* 0x000000090200420c */ /* 0x000fe40003fa5270 */
[----:B------:R-:W-:Y:S02]  /*0730*/  SEL R9, RZ, 0x1, !P0 ;  /* 0x00000001ff097807 */ /* 0x000fe40004000000 */
[----:B------:R-:W-:-:S02]  /*0740*/  @P4 SEL R22, RZ, 0x1, P5 ;  /* 0x00000001ff164807 */ /* 0x000fc40002800000 */
[----:B------:R-:W-:Y:S01]  /*0750*/  SEL R18, RZ, 0x1, !P1 ;  /* 0x00000001ff127807 */ /* 0x000fe20004800000 */
[----:B------:R2:W0:Y:S01]  /*0760*/  @!UP1 SYNCS.EXCH.64 URZ, [UR6+0x38], UR4 ;  /* 0x00003804063f95b2 */ /* 0x0004220008000100 */
[----:B------:R-:W-:Y:S01]  /*0770*/  LOP3.LUT R22, R22, R9, RZ, 0xc0, !PT ;  /* 0x0000000916167212 */ /* 0x000fe200078ec0ff */
[----:B------:R-:W-:Y:S01]  /*0780*/  NOP ;  /* 0x0000000000007918 */ /* 0x000fe20000000000 */
[----:B------:R-:W-:Y:S02]  /*0790*/  LOP3.LUT R11, R98, 0x7f, RZ, 0xc0, !PT ;  /* 0x0000007f620b7812 */ /* 0x000fe400078ec0ff */
[----:B------:R-:W-:Y:S01]  /*07a0*/  SEL R18, R18, 0x2, P6 ;  /* 0x0000000212127807 */ /* 0x000fe20003000000 */
[----:B--23--:R-:W-:Y:S06]  /*07b0*/  @!P2 BRA `(.L_x_3) ;  /* 0x000000000008a947 */ /* 0x00cfec0003800000 */
[----:B0---4-:R-:W-:Y:S01]  /*07c0*/  UCGABAR_ARV ;  /* 0x00000000000079c7 */ /* 0x011fe20008000000 */
[----:B------:R-:W-:Y:S05]  /*07d0*/  BRA `(.L_x_4) ;  /* 0x0000000000047947 */ /* 0x000fea0003800000 */
.L_x_3:
[----:B0---4-:R-:W-:Y:S01]  /*07e0*/  NOP ;  /* 0x0000000000007918 */ /* 0x011fe20000000000 */
.L_x_4:
[----:B------:R-:W0:Y:S01]  /*07f0*/  LDC R2, c[0x0][0x65c] ;  /* 0x00019700ff027b82 */ /* 0x000e220000000800 */
[----:B------:R-:W-:Y:S01]  /*0800*/  LOP3.LUT R5, R5, 0xfffff7ff, RZ, 0xc0, !PT ;  /* 0xfffff7ff05057812 */ /* 0x000fe200078ec0ff */
[----:B------:R-:W-:Y:S02]  /*0810*/  IMAD.U32 R8, RZ, RZ, UR8 ;  /* 0x00000008ff087e24 */ /* 0x000fe4000f8e00ff */
[----:B------:R-:W-:Y:S01]  /*0820*/  IMAD.MOV.U32 R9, RZ, RZ, RZ ;  /* 0x000000ffff097224 */ /* 0x000fe200078e00ff */
[----:B0-----:R-:W-:-:S13]  /*0830*/  ISETP.NE.AND P1, PT, R2, 0x1, PT ;  /* 0x000000010200780c */ /* 0x001fda0003f25270 */
[----:B------:R-:W0:Y:S01]  /*0840*/  @P1 LDC R17, c[0x0][0x10] ;  /* 0x00000400ff111b82 */ /* 0x000e220000000800 */
[----:B------:R-:W-:Y:S01]  /*0850*/  @P1 LOP3.LUT R5, R5, 0x800, RZ, 0xfc, !PT ;  /* 0x0000080005051812 */ /* 0x000fe200078efcff */
[----:B------:R-:W-:Y:S02]  /*0860*/  @P1 IMAD.MOV.U32 R5, RZ, RZ, RZ ;  /* 0x000000ffff051224 */ /* 0x000fe400078e00ff */
[----:B------:R-:W-:-:S04]  /*0870*/  @P1 IMAD.MOV.U32 R15, RZ, RZ, RZ ;  /* 0x000000ffff0f1224 */ /* 0x000fc800078e00ff */
[----:B------:R-:W1:Y:S01]  /*0880*/  @!P1 LDC R13, c[0x0][0xc] ;  /* 0x00000300ff0d9b82 */ /* 0x000e620000000800 */
[----:B------:R-:W-:Y:S01]  /*0890*/  ULDC UR4, c[0x0][0xc] ;  /* 0x0000030000047ab9 */ /* 0x000fe20000000800 */
[----:B------:R-:W-:Y:S01]  /*08a0*/  ULDC UR5, c[0x0][0x10] ;  /* 0x0000040000057ab9 */ /* 0x000fe20000000800 */
[----:B------:R-:W-:Y:S01]  /*08b0*/  ULDC UR6, c[0x0][0x14] ;  /* 0x0000050000067ab9 */ /* 0x000fe20000000800 */
[----:B------:R-:W-:-:S04]  /*08c0*/  UIMAD.WIDE.U32 UR4, UR4, UR5, URZ ;  /* 0x00000005040472a5 */ /* 0x000fc8000f8e003f */
[----:B------:R-:W-:Y:S02]  /*08d0*/  UIMAD.WIDE.U32 UR38, UR4, UR6, URZ ;  /* 0x00000006042672a5 */ /* 0x000fe4000f8e003f */
[----:B------:R-:W-:-:S04]  /*08e0*/  UIMAD UR41, UR5, UR6, URZ ;  /* 0x00000006052972a4 */ /* 0x000fc8000f8e023f */
[----:B------:R-:W-:Y:S01]  /*08f0*/  UIADD3 UR41, UR39, UR41, URZ ;  /* 0x0000002927297290 */ /* 0x000fe2000fffe03f */
[----:B0-----:R-:W-:-:S04]  /*0900*/  @P1 IMAD.WIDE.U32 R16, R17, UR8, R4 ;  /* 0x0000000811101c25 */ /* 0x001fc8000f8e0004 */
[----:B------:R-:W-:Y:S02]  /*0910*/  @P1 IMAD.IADD R17, R17, 0x1, R15 ;  /* 0x0000000111111824 */ /* 0x000fe400078e020f */
[----:B-1----:R-:W-:-:S04]  /*0920*/  @!P1 IMAD.WIDE.U32 R8, R4, R13, R8 ;  /* 0x0000000d04089225 */ /* 0x002fc800078e0008 */
[----:B------:R-:W-:Y:S02]  /*0930*/  @!P1 IMAD.MOV.U32 R16, RZ, RZ, R8 ;  /* 0x000000ffff109224 */ /* 0x000fe400078e0008 */
[----:B------:R-:W-:Y:S01]  /*0940*/  @!P1 IMAD.MOV.U32 R17, RZ, RZ, R9 ;  /* 0x000000ffff119224 */ /* 0x000fe200078e0009 */
[----:B------:R-:W-:Y:S06]  /*0950*/  @!P2 BRA `(.L_x_5) ;  /* 0x00000000000ca947 */ /* 0x000fec0003800000 */
[----:B------:R-:W-:Y:S01]  /*0960*/  UCGABAR_WAIT ;  /* 0x0000000000007dc7 */ /* 0x000fe20008000000 */
[----:B------:R-:W-:Y:S01]  /*0970*/  CCTL.IVALL ;  /* 0x00000000ff00798f */ /* 0x000fe20002000000 */
[----:B------:R-:W-:Y:S05]  /*0980*/  BRA `(.L_x_6) ;  /* 0x0000000000047947 */ /* 0x000fea0003800000 */
.L_x_5:
[----:B------:R-:W-:Y:S06]  /*0990*/  BAR.SYNC.DEFER_BLOCKING 0x0 ;  /* 0x0000000000007b1d */ /* 0x000fec0000010000 */
.L_x_6:
[----:B------:R-:W-:Y:S05]  /*09a0*/  @!P3 BRA `(.L_x_7) ;  /* 0x000000700010b947 */ /* 0x000fea0003800000 */
[----:B------:R-:W-:-:S13]  /*09b0*/  ISETP.GT.U32.AND P0, PT, R10, 0x1, PT ;  /* 0x000000010a00780c */ /* 0x000fda0003f04070 */
[----:B------:R-:W-:Y:S05]  /*09c0*/  @P0 EXIT ;  /* 0x000000000000094d */ /* 0x000fea0003800000 */
[----:B------:R-:W-:Y:S01]  /*09d0*/  ULDC.64 UR4, c[0x0][0x650] ;  /* 0x0001940000047ab9 */ /* 0x000fe20000000a00 */
[----:B------:R-:W-:Y:S01]  /*09e0*/  PRMT R0, RZ, 0x7610, R0 ;  /* 0x00007610ff007816 */ /* 0x000fe20000000000 */
[----:B------:R-:W-:Y:S01]  /*09f0*/  IMAD.MOV.U32 R113, RZ, RZ, -0x1 ;  /* 0xffffffffff717424 */ /* 0x000fe200078e00ff */
[----:B------:R-:W-:Y:S01]  /*0a00*/  ISETP.GE.U32.AND P0, PT, R16, UR4, PT ;  /* 0x0000000410007c0c */ /* 0x000fe2000bf06070 */
[----:B------:R-:W-:Y:S02]  /*0a10*/  IMAD.MOV.U32 R103, RZ, RZ, -0x1 ;  /* 0xffffffffff677424 */ /* 0x000fe400078e00ff */
[----:B------:R-:W-:Y:S01]  /*0a20*/  IMAD.MOV.U32 R23, RZ, RZ, -0x1 ;  /* 0xffffffffff177424 */ /* 0x000fe200078e00ff */
[----:B------:R-:W-:-:S13]  /*0a30*/  ISETP.GE.U32.AND.EX P0, PT, R17, UR5, PT, P0 ;  /* 0x0000000511007c0c */ /* 0x000fda000bf06100 */
[----:B------:R-:W-:Y:S05]  /*0a40*/  @P0 BRA `(.L_x_8) ;  /* 0x00000004002c0947 */ /* 0x000fea0003800000 */
[----:B------:R-:W0:Y:S01]  /*0a50*/  LDC.64 R24, c[0x0][0x628] ;  /* 0x00018a00ff187b82 */ /* 0x000e220000000a00 */
[----:B------:R-:W-:Y:S02]  /*0a60*/  IMAD.MOV.U32 R8, RZ, RZ, R16 ;  /* 0x000000ffff087224 */ /* 0x000fe400078e0010 */
[----:B------:R-:W-:-:S05]  /*0a70*/  IMAD.MOV.U32 R9, RZ, RZ, R17 ;  /* 0x000000ffff097224 */ /* 0x000fca00078e0011 */
[----:B------:R-:W1:Y:S08]  /*0a80*/  LDC R0, c[0x0][0x630] ;  /* 0x00018c00ff007b82 */ /* 0x000e700000000800 */
[----:B------:R-:W2:Y:S01]  /*0a90*/  LDC.64 R26, c[0x0][0x620] ;  /* 0x00018800ff1a7b82 */ /* 0x000ea20000000a00 */
[----:B0-----:R-:W-:-:S04]  /*0aa0*/  ISETP.NE.U32.AND P0, PT, R24, RZ, PT ;  /* 0x000000ff1800720c */ /* 0x001fc80003f05070 */
[----:B------:R-:W-:-:S13]  /*0ab0*/  ISETP.NE.AND.EX P0, PT, R25, RZ, PT, P0 ;  /* 0x000000ff1900720c */ /* 0x000fda0003f05300 */
[----:B-12---:R-:W-:Y:S05]  /*0ac0*/  @!P0 BRA `(.L_x_9) ;  /* 0x0000000000288947 */ /* 0x006fea0003800000 */
[----:B------:R-:W0:Y:S02]  /*0ad0*/  LDC R15, c[0x0][0x634] ;  /* 0x00018d00ff0f7b82 */ /* 0x000e240000000800 */
[----:B0-----:R-:W-:-:S05]  /*0ae0*/  IADD3 R15, P0, R16, R15, RZ ;  /* 0x0000000f100f7210 */ /* 0x001fca0007f1e0ff */
[----:B------:R-:W-:-:S04]  /*0af0*/  IMAD.X R21, RZ, RZ, R17, P0 ;  /* 0x000000ffff157224 */ /* 0x000fc800000e0611 */
[----:B------:R-:W-:-:S04]  /*0b00*/  IMAD.WIDE.U32 R8, R21, R24, RZ ;  /* 0x0000001815087225 */ /* 0x000fc800078e00ff */
[----:B------:R-:W-:-:S04]  /*0b10*/  IMAD.WIDE.U32 R12, P0, R15, R25, R8 ;  /* 0x000000190f0c7225 */ /* 0x000fc80007800008 */
[----:B------:R-:W-:-:S04]  /*0b20*/  IMAD.WIDE.U32 R8, R15, R24, RZ ;  /* 0x000000180f087225 */ /* 0x000fc800078e00ff */
[----:B------:R-:W-:Y:S01]  /*0b30*/  IMAD.X R15, RZ, RZ, RZ, P0 ;  /* 0x000000ffff0f7224 */ /* 0x000fe200000e06ff */
[----:B------:R-:W-:Y:S01]  /*0b40*/  IADD3 RZ, P0, R9, R12, RZ ;  /* 0x0000000c09ff7210 */ /* 0x000fe20007f1e0ff */
[----:B------:R-:W-:-:S04]  /*0b50*/  IMAD.MOV.U32 R14, RZ, RZ, R13 ;  /* 0x000000ffff0e7224 */ /* 0x000fc800078e000d */
[----:B------:R-:W-:-:S08]  /*0b60*/  IMAD.WIDE.U32.X R8, R21, R25, R14, P0 ;  /* 0x0000001915087225 */ /* 0x000fd000000e040e */
.L_x_9:
[----:B------:R-:W0:Y:S01]  /*0b70*/  LDC.64 R28, c[0x0][0x640] ;  /* 0x00019000ff1c7b82 */ /* 0x000e220000000a00 */
[--C-:B------:R-:W-:Y:S01]  /*0b80*/  SHF.R.U64 R30, R8, R0, R9.reuse ;  /* 0x00000000081e7219 */ /* 0x100fe20000001209 */
[----:B------:R-:W-:Y:S01]  /*0b90*/  IMAD R20, R7, R20, R4 ;  /* 0x0000001407147224 */ /* 0x000fe200078e0204 */
[----:B------:R-:W-:Y:S02]  /*0ba0*/  SHF.R.U32.HI R0, RZ, R0, R9 ;  /* 0x00000000ff007219 */ /* 0x000fe40000011609 */
[----:B------:R-:W-:-:S03]  /*0bb0*/  IADD3 R5, P0, RZ, -R30, RZ ;  /* 0x8000001eff057210 */ /* 0x000fc60007f1e0ff */
[----:B------:R-:W1:Y:S02]  /*0bc0*/  LDC R12, c[0x0][0x618] ;  /* 0x00018600ff0c7b82 */ /* 0x000e640000000800 */
[----:B------:R-:W-:-:S04]  /*0bd0*/  IMAD.X R9, RZ, RZ, ~R0, P0 ;  /* 0x000000ffff097224 */ /* 0x000fc800000e0e00 */
[-C--:B------:R-:W-:Y:S02]  /*0be0*/  IMAD R0, R9, R26.reuse, RZ ;  /* 0x0000001a09007224 */ /* 0x080fe400078e02ff */
[----:B------:R-:W2:Y:S01]  /*0bf0*/  LDC R14, c[0x0][0x608] ;  /* 0x00018200ff0e7b82 */ /* 0x000ea20000000800 */
[----:B------:R-:W-:-:S04]  /*0c00*/  IMAD.WIDE.U32 R8, R5, R26, R16 ;  /* 0x0000001a05087225 */ /* 0x000fc800078e0010 */
[----:B------:R-:W-:Y:S02]  /*0c10*/  IMAD R5, R5, R27, R0 ;  /* 0x0000001b05057224 */ /* 0x000fe400078e0200 */
[----:B------:R-:W-:Y:S01]  /*0c20*/  IMAD.MOV.U32 R27, RZ, RZ, 0x1 ;  /* 0x00000001ff1b7424 */ /* 0x000fe200078e00ff */
[----:B------:R-:W3:Y:S01]  /*0c30*/  LDC R24, c[0x0][0x658] ;  /* 0x00019600ff187b82 */ /* 0x000ee20000000800 */
[----:B------:R-:W-:Y:S01]  /*0c40*/  IMAD.IADD R5, R9, 0x1, R5 ;  /* 0x0000000109057824 */ /* 0x000fe200078e0205 */
[----:B0-----:R-:W-:Y:S01]  /*0c50*/  ISETP.NE.U32.AND P0, PT, R28, RZ, PT ;  /* 0x000000ff1c00720c */ /* 0x001fe20003f05070 */
[----:B------:R-:W-:-:S03]  /*0c60*/  IMAD.MOV.U32 R9, RZ, RZ, -0x1 ;  /* 0xffffffffff097424 */ /* 0x000fc600078e00ff */
[----:B------:R-:W-:Y:S02]  /*0c70*/  ISETP.NE.AND.EX P0, PT, R29, RZ, PT, P0 ;  /* 0x000000ff1d00720c */ /* 0x000fe40003f05300 */
[----:B------:R-:W0:Y:S01]  /*0c80*/  LDC R21, c[0x0][0x600] ;  /* 0x00018000ff157b82 */ /* 0x000e220000000800 */
[-CC-:B-1----:R-:W-:Y:S02]  /*0c90*/  SHF.R.U64 R10, R8, R12.reuse, R5.reuse ;  /* 0x0000000c080a7219 */ /* 0x182fe40000001205 */
[----:B------:R-:W-:-:S05]  /*0ca0*/  SHF.R.U32.HI R5, RZ, R12, R5 ;  /* 0x0000000cff057219 */ /* 0x000fca0000011605 */
[----:B------:R-:W1:Y:S01]  /*0cb0*/  LDC R23, c[0x0][0x648] ;  /* 0x00019200ff177b82 */ /* 0x000e620000000800 */
[-CC-:B--2---:R-:W-:Y:S02]  /*0cc0*/  SHF.R.U64 R32, R10, R14.reuse, R5.reuse ;  /* 0x0000000e0a207219 */ /* 0x184fe40000001205 */
[----:B------:R-:W-:-:S05]  /*0cd0*/  SHF.R.U32.HI R5, RZ, R14, R5 ;  /* 0x0000000eff057219 */ /* 0x000fca0000011605 */
[----:B------:R-:W2:Y:S01]  /*0ce0*/  LDC R25, c[0x0][0x638] ;  /* 0x00018e00ff197b82 */ /* 0x000ea20000000800 */
[-CC-:B---3--:R-:W-:Y:S02]  /*0cf0*/  SHF.R.U64 R14, R32, R24.reuse, R5.reuse ;  /* 0x00000018200e7219 */ /* 0x188fe40000001205 */
[-C--:B------:R-:W-:Y:S02]  /*0d00*/  SHF.L.U32 R0, R9, R24.reuse, RZ ;  /* 0x0000001809007219 */ /* 0x080fe400000006ff */
[----:B------:R-:W-:Y:S01]  /*0d10*/  SHF.R.U32.HI R5, RZ, R24, R5 ;  /* 0x00000018ff057219 */ /* 0x000fe20000011605 */
[----:B------:R-:W-:Y:S01]  /*0d20*/  IMAD.MOV.U32 R4, RZ, RZ, R14 ;  /* 0x000000ffff047224 */ /* 0x000fe200078e000e */
[----:B------:R-:W-:Y:S01]  /*0d30*/  LOP3.LUT R7, RZ, R0, RZ, 0x33, !PT ;  /* 0x00000000ff077212 */ /* 0x000fe200078e33ff */
[----:B------:R-:W3:Y:S01]  /*0d40*/  LDC R26, c[0x0][0x610] ;  /* 0x00018400ff1a7b82 */ /* 0x000ee20000000800 */
[----:B------:R-:W-:Y:S05]  /*0d50*/  @!P0 BRA `(.L_x_10) ;  /* 0x0000000000288947 */ /* 0x000fea0003800000 */
[----:B------:R-:W4:Y:S02]  /*0d60*/  LDC R13, c[0x0][0x64c] ;  /* 0x00019300ff0d7b82 */ /* 0x000f240000000800 */
[----:B----4-:R-:W-:-:S05]  /*0d70*/  IADD3 R13, P0, R14, R13, RZ ;  /* 0x0000000d0e0d7210 */ /* 0x010fca0007f1e0ff */
        /* <DEDUP_REMOVED lines=8> */
.L_x_10:
[----:B-1----:R-:W-:Y:S01]  /*0e00*/  SHF.R.U64 R4, R4, R23, R5 ;  /* 0x0000001704047219 */ /* 0x002fe20000001205 */
[----:B0-----:R-:W-:Y:S01]  /*0e10*/  VIADD R5, R21, 0xffffffff ;  /* 0xffffffff15057836 */ /* 0x001fe20000000000 */
[----:B------:R-:W-:Y:S01]  /*0e20*/  SHF.L.U32 R0, R27, R24, RZ ;  /* 0x000000181b007219 */ /* 0x000fe200000006ff */
[----:B------:R-:W-:Y:S01]  /*0e30*/  IMAD.MOV.U32 R23, RZ, RZ, R30 ;  /* 0x000000ffff177224 */ /* 0x000fe200078e001e */
[----:B------:R-:W-:Y:S01]  /*0e40*/  LOP3.LUT R7, R32, R7, RZ, 0xc0, !PT ;  /* 0x0000000720077212 */ /* 0x000fe200078ec0ff */
[----:B------:R-:W-:Y:S01]  /*0e50*/  IMAD.MOV R8, RZ, RZ, -R4 ;  /* 0x000000ffff087224 */ /* 0x000fe200078e0a04 */
[----:B------:R-:W-:Y:S02]  /*0e60*/  SEL R3, R3, R20, !P1 ;  /* 0x0000001403037207 */ /* 0x000fe40004800000 */
[----:B------:R-:W-:Y:S01]  /*0e70*/  LOP3.LUT R5, R10, R5, RZ, 0xc0, !PT ;  /* 0x000000050a057212 */ /* 0x000fe200078ec0ff */
[----:B------:R-:W-:Y:S02]  /*0e80*/  IMAD R4, R0, R4, R7 ;  /* 0x0000000400047224 */ /* 0x000fe400078e0207 */
[----:B--2---:R-:W-:-:S02]  /*0e90*/  IMAD R0, R8, R25, R14 ;  /* 0x0000001908007224 */ /* 0x004fc400078e020e */
[----:B---3--:R-:W-:Y:S02]  /*0ea0*/  IMAD R3, R4, R26, R3 ;  /* 0x0000001a04037224 */ /* 0x008fe400078e0203 */
[----:B------:R-:W-:Y:S02]  /*0eb0*/  IMAD.MOV.U32 R7, RZ, RZ, 0x1 ;  /* 0x00000001ff077424 */ /* 0x000fe400078e00ff */
[----:B------:R-:W-:-:S03]  /*0ec0*/  IMAD R4, R0, R21, R5 ;  /* 0x0000001500047224 */ /* 0x000fc600078e0205 */
[----:B------:R-:W-:Y:S02]  /*0ed0*/  PRMT R0, R7, 0x7610, R0 ;  /* 0x0000761007007816 */ /* 0x000fe40000000000 */
[----:B------:R-:W-:Y:S02]  /*0ee0*/  SEL R103, R4, R3, !P1 ;  /* 0x0000000304677207 */ /* 0x000fe40004800000 */
[----:B------:R-:W-:-:S07]  /*0ef0*/  SEL R113, R3, R4, !P1 ;  /* 0x0000000403717207 */ /* 0x000fce0004800000 */
.L_x_8:
[----:B------:R-:W-:-:S08]  /*0f00*/  NOP ;  /* 0x0000000000007918 */ /* 0x000fd00000000000 */
[----:B------:R-:W0:Y:S02]  /*0f10*/  USETMAXREG.TRY_ALLOC.CTAPOOL UP0, 0xe8 ;  /* 0x000000e8000079c8 */ /* 0x000e240008000600 */
[----:B0-----:R-:W-:-:S13]  /*0f20*/  PLOP3.LUT P0, PT, PT, PT, UP0, 0x80, 0x0 ;  /* 0x000000000000781c */ /* 0x001fda0003f0f008 */
[----:B------:R-:W-:Y:S05]  /*0f30*/  @!P0 BRA `(.L_x_8) ;  /* 0xfffffffc00f08947 */ /* 0x000fea000383ffff */
[----:B------:R-:W-:Y:S01]  /*0f40*/  ULDC.64 UR4, c[0x0][0x598] ;  /* 0x0001660000047ab9 */ /* 0x000fe20000000a00 */
[----:B------:R-:W-:Y:S01]  /*0f50*/  ULDC.64 UR36, c[0x0][0x208] ;  /* 0x0000820000247ab9 */ /* 0x000fe20000000a00 */
[----:B------:R-:W-:-:S04]  /*0f60*/  ISETP.NE.U32.AND P0, PT, RZ, UR4, PT ;  /* 0x00000004ff007c0c */ /* 0x000fc8000bf05070 */
[----:B------:R-:W-:-:S13]  /*0f70*/  ISETP.NE.AND.EX P0, PT, RZ, UR5, PT, P0 ;  /* 0x00000005ff007c0c */ /* 0x000fda000bf05300 */
[----:B------:R-:W-:Y:S05]  /*0f80*/  @!P0 BRA `(.L_x_11) ;  /* 0x00000000001c8947 */ /* 0x000fea0003800000 */
[----:B------:R-:W0:Y:S02]  /*0f90*/  LDC.64 R4, c[0x0][0x598] ;  /* 0x00016600ff047b82 */ /* 0x000e240000000a00 */
[----:B0-----:R-:W2:Y:S02]  /*0fa0*/  LDG.E.64 R4, desc[UR36][R4.64] ;  /* 0x0000002404047981 */ /* 0x001ea4000c1e1b00 */
[----:B--2---:R-:W-:-:S04]  /*0fb0*/  ISETP.NE.U32.AND P0, PT, R4, RZ, PT ;  /* 0x000000ff0400720c */ /* 0x004fc80003f05070 */
[----:B------:R-:W-:-:S13]  /*0fc0*/  ISETP.NE.AND.EX P0, PT, R5, RZ, PT, P0 ;  /* 0x000000ff0500720c */ /* 0x000fda0003f05300 */
[----:B------:R-:W-:Y:S05]  /*0fd0*/  @!P0 BRA `(.L_x_11) ;  /* 0x0000000000088947 */ /* 0x000fea0003800000 */
[----:B------:R0:W5:Y:S01]  /*0fe0*/  LD.E R90, desc[UR36][R4.64] ;  /* 0x00000024045a7980 */ /* 0x000162000c101900 */
[----:B------:R-:W-:Y:S05]  /*0ff0*/  BRA `(.L_x_12) ;  /* 0x0000000000247947 */ /* 0x000fea0003800000 */
.L_x_11:
[----:B------:R-:W-:Y:S02]  /*1000*/  ULDC.64 UR4, c[0x0][0x588] ;  /* 0x0001620000047ab9 */ /* 0x000fe40000000a00 */
[----:B------:R-:W-:-:S04]  /*1010*/  ISETP.NE.U32.AND P0, PT, RZ, UR4, PT ;  /* 0x00000004ff007c0c */ /* 0x000fc8000bf05070 */
[----:B------:R-:W-:-:S13]  /*1020*/  ISETP.NE.AND.EX P0, PT, RZ, UR5, PT, P0 ;  /* 0x00000005ff007c0c */ /* 0x000fda000bf05300 */
[----:B------:R-:W-:Y:S05]  /*1030*/  @!P0 BRA `(.L_x_13) ;  /* 0x00000000000c8947 */ /* 0x000fea0003800000 */
[----:B------:R-:W0:Y:S02]  /*1040*/  LDC.64 R90, c[0x0][0x588] ;  /* 0x00016200ff5a7b82 */ /* 0x000e240000000a00 */
[----:B0-----:R1:W5:Y:S01]  /*1050*/  LDG.E R90, desc[UR36][R90.64] ;  /* 0x000000245a5a7981 */ /* 0x001362000c1e1900 */
[----:B------:R-:W-:Y:S05]  /*1060*/  BRA `(.L_x_12) ;  /* 0x0000000000087947 */ /* 0x000fea0003800000 */
.L_x_13:
[----:B------:R-:W-:Y:S02]  /*1070*/  ULDC UR4, c[0x0][0x580] ;  /* 0x0001600000047ab9 */ /* 0x000fe40000000800 */
[----:B------:R-:W-:-:S07]  /*1080*/  IMAD.U32 R90, RZ, RZ, UR4 ;  /* 0x00000004ff5a7e24 */ /* 0x000fce000f8e00ff */
.L_x_12:
[----:B------:R-:W-:Y:S02]  /*1090*/  ULDC.64 UR4, c[0x0][0x5a0] ;  /* 0x0001680000047ab9 */ /* 0x000fe40000000a00 */
[----:B------:R-:W-:-:S04]  /*10a0*/  ISETP.NE.U32.AND P0, PT, RZ, UR4, PT ;  /* 0x00000004ff007c0c */ /* 0x000fc8000bf05070 */
[----:B------:R-:W-:-:S13]  /*10b0*/  ISETP.NE.AND.EX P0, PT, RZ, UR5, PT, P0 ;  /* 0x00000005ff007c0c */ /* 0x000fda000bf05300 */
[----:B------:R-:W-:Y:S05]  /*10c0*/  @!P0 BRA `(.L_x_14) ;  /* 0x00000000001c8947 */ /* 0x000fea0003800000 */
[----:B0-----:R-:W0:Y:S02]  /*10d0*/  LDC.64 R4, c[0x0][0x5a0] ;  /* 0x00016800ff047b82 */ /* 0x001e240000000a00 */
[----:B0-----:R-:W2:Y:S02]  /*10e0*/  LDG.E.64 R4, desc[UR36][R4.64] ;  /* 0x0000002404047981 */ /* 0x001ea4000c1e1b00 */
[----:B--2---:R-:W-:-:S04]  /*10f0*/  ISETP.NE.U32.AND P0, PT, R4, RZ, PT ;  /* 0x000000ff0400720c */ /* 0x004fc80003f05070 */
[----:B------:R-:W-:-:S13]  /*1100*/  ISETP.NE.AND.EX P0, PT, R5, RZ, PT, P0 ;  /* 0x000000ff0500720c */ /* 0x000fda0003f05300 */
[----:B------:R-:W-:Y:S05]  /*1110*/  @!P0 BRA `(.L_x_14) ;  /* 0x0000000000088947 */ /* 0x000fea0003800000 */
[----:B-1----:R0:W5:Y:S01]  /*1120*/  LD.E R91, desc[UR36][R4.64] ;  /* 0x00000024045b7980 */ /* 0x002162000c101900 */
[----:B------:R-:W-:Y:S05]  /*1130*/  BRA `(.L_x_15) ;  /* 0x0000000000247947 */ /* 0x000fea0003800000 */
.L_x_14:
[----:B------:R-:W-:Y:S02]  /*1140*/  ULDC.64 UR4, c[0x0][0x590] ;  /* 0x0001640000047ab9 */ /* 0x000fe40000000a00 */
[----:B------:R-:W-:-:S04]  /*1150*/  ISETP.NE.U32.AND P0, PT, RZ, UR4, PT ;  /* 0x00000004ff007c0c */ /* 0x000fc8000bf05070 */
[----:B------:R-:W-:-:S13]  /*1160*/  ISETP.NE.AND.EX P0, PT, RZ, UR5, PT, P0 ;  /* 0x00000005ff007c0c */ /* 0x000fda000bf05300 */
[----:B------:R-:W-:Y:S05]  /*1170*/  @!P0 BRA `(.L_x_16) ;  /* 0x00000000000c8947 */ /* 0x000fea0003800000 */
[----:B0-----:R-:W1:Y:S02]  /*1180*/  LDC.64 R4, c[0x0][0x590] ;  /* 0x00016400ff047b82 */ /* 0x001e640000000a00 */
[----:B-1----:R1:W5:Y:S01]  /*1190*/  LDG.E R91, desc[UR36][R4.64] ;  /* 0x00000024045b7981 */ /* 0x002362000c1e1900 */
[----:B------:R-:W-:Y:S05]  /*11a0*/  BRA `(.L_x_15) ;  /* 0x0000000000087947 */ /* 0x000fea0003800000 */
.L_x_16:
[----:B------:R-:W-:Y:S02]  /*11b0*/  ULDC UR4, c[0x0][0x584] ;  /* 0x0001610000047ab9 */ /* 0x000fe40000000800 */
[----:B-1----:R-:W-:-:S07]  /*11c0*/  IMAD.U32 R91, RZ, RZ, UR4 ;  /* 0x00000004ff5b7e24 */ /* 0x002fce000f8e00ff */
.L_x_15:
[----:B------:R-:W-:-:S13]  /*11d0*/  LOP3.LUT P0, RZ, R0, 0xff, RZ, 0xc0, !PT ;  /* 0x000000ff00ff7812 */ /* 0x000fda000780c0ff */
[----:B------:R-:W-:Y:S05]  /*11e0*/  @!P0 EXIT ;  /* 0x000000000000894d */ /* 0x000fea0003800000 */
[----:B------:R-:W2:Y:S01]  /*11f0*/  LDC R96, c[0x0][0x658] ;  /* 0x00019600ff607b82 */ /* 0x000ea20000000800 */
[----:B------:R-:W-:Y:S01]  /*1200*/  ULDC.64 UR6, c[0x0][0x288] ;  /* 0x0000a20000067ab9 */ /* 0x000fe20000000a00 */
[----:B------:R-:W-:Y:S01]  /*1210*/  LOP3.LUT R6, R6, 0x1, RZ, 0xc0, !PT ;  /* 0x0000000106067812 */ /* 0x000fe200078ec0ff */
[----:B------:R-:W-:Y:S01]  /*1220*/  UIADD3 UR4, UR7, 0x3f, URZ ;  /* 0x0000003f07047890 */ /* 0x000fe2000fffe03f */
[----:B------:R-:W-:Y:S01]  /*1230*/  SHF.R.U32.HI R0, RZ, 0x2, R98 ;  /* 0x00000002ff007819 */ /* 0x000fe20000011662 */
[----:B01----:R-:W-:Y:S01]  /*1240*/  IMAD.MOV.U32 R5, RZ, RZ, -0x1 ;  /* 0xffffffffff057424 */ /* 0x003fe200078e00ff */
[----:B------:R-:W-:Y:S01]  /*1250*/  SHF.R.U32.HI R11, RZ, 0x1, R11 ;  /* 0x00000001ff0b7819 */ /* 0x000fe2000001160b */
[----:B------:R-:W-:Y:S01]  /*1260*/  USHF.R.S32.HI UR5, URZ, 0x1f, UR4 ;  /* 0x0000001f3f057899 */ /* 0x000fe20008011404 */
[----:B------:R-:W0:Y:S01]  /*1270*/  LDC.64 R92, c[0x0][0x5c8] ;  /* 0x00017200ff5c7b82 */ /* 0x000e220000000a00 */
[----:B------:R-:W-:Y:S01]  /*1280*/  IMAD.SHL.U32 R3, R6, 0x40, RZ ;  /* 0x0000004006037824 */ /* 0x000fe200078e00ff */
[----:B------:R-:W-:Y:S01]  /*1290*/  LOP3.LUT R0, R0, 0x7, RZ, 0xc0, !PT ;  /* 0x0000000700007812 */ /* 0x000fe200078ec0ff */
[----:B------:R-:W-:Y:S01]  /*12a0*/  ULEA.HI UR5, UR5, UR4, URZ, 0x6 ;  /* 0x0000000405057291 */ /* 0x000fe2000f8f303f */
[----:B------:R-:W-:Y:S01]  /*12b0*/  LOP3.LUT R11, R11, 0x30, RZ, 0xc0, !PT ;  /* 0x000000300b0b7812 */ /* 0x000fe200078ec0ff */
[----:B------:R-:W-:Y:S01]  /*12c0*/  IMAD.MOV.U32 R7, RZ, RZ, 0x1 ;  /* 0x00000001ff077424 */ /* 0x000fe200078e00ff */
[--C-:B------:R-:W-:Y:S01]  /*12d0*/  LOP3.LUT R88, R3, 0x40, R0.reuse, 0xe2, !PT ;  /* 0x0000004003587812 */ /* 0x100fe200078ee200 */
[----:B------:R-:W-:Y:S01]  /*12e0*/  USHF.R.S32.HI UR43, URZ, 0x6, UR5 ;  /* 0x000000063f2b7899 */ /* 0x000fe20008011405 */
[----:B------:R-:W1:Y:S01]  /*12f0*/  LDC R100, c[0x0][0x600] ;  /* 0x00018000ff647b82 */ /* 0x000e620000000800 */
[-C--:B------:R-:W-:Y:S01]  /*1300*/  IADD3 R3, RZ, -R11.reuse, -R0 ;  /* 0x8000000bff037210 */ /* 0x080fe20007ffe800 */
[----:B------:R-:W-:Y:S01]  /*1310*/  IMAD.U32 R4, RZ, RZ, UR6 ;  /* 0x00000006ff047e24 */ /* 0x000fe2000f8e00ff */
[C---:B------:R-:W-:Y:S01]  /*1320*/  LOP3.LUT R97, R98.reuse, 0x3, RZ, 0xc0, !PT ;  /* 0x0000000362617812 */ /* 0x040fe200078ec0ff */
[----:B------:R-:W-:Y:S01]  /*1330*/  UISETP.LT.AND UP0, UPT, UR43, 0x1, UPT ;  /* 0x000000012b00788c */ /* 0x000fe2000bf01270 */
[----:B------:R-:W-:Y:S01]  /*1340*/  LOP3.LUT R99, R98, 0x80, RZ, 0xc0, !PT ;  /* 0x0000008062637812 */ /* 0x000fe200078ec0ff */
[----:B------:R-:W-:Y:S01]  /*1350*/  IMAD R3, R6, -0x40, R3 ;  /* 0xffffffc006037824 */ /* 0x000fe200078e0203 */
[----:B------:R-:W-:Y:S01]  /*1360*/  ULDC UR4, c[0x0][0x284] ;  /* 0x0000a10000047ab9 */ /* 0x000fe20000000800 */
[-C--:B--2---:R-:W-:Y:S01]  /*1370*/  SHF.L.U32 R5, R5, R96.reuse, RZ ;  /* 0x0000006005057219 */ /* 0x084fe200000006ff */
[----:B------:R-:W-:Y:S01]  /*1380*/  USEL UR44, UR43, 0x1, UP0 ;  /* 0x000000012b2c7887 */ /* 0x000fe20008000000 */
[----:B------:R-:W-:Y:S01]  /*1390*/  IMAD R97, R97, -0x2, R4 ;  /* 0xfffffffe61617824 */ /* 0x000fe200078e0204 */
[----:B------:R-:W-:Y:S01]  /*13a0*/  LOP3.LUT R88, R88, R11, RZ, 0xfc, !PT ;  /* 0x0000000b58587212 */ /* 0x000fe200078efcff */
[----:B------:R-:W-:Y:S01]  /*13b0*/  IMAD.SHL.U32 R98, R98, 0x2, RZ ;  /* 0x0000000262627824 */ /* 0x000fe200078e00ff */
[----:B------:R-:W-:Y:S01]  /*13c0*/  SHF.L.U32 R96, R7, R96, RZ ;  /* 0x0000006007607219 */ /* 0x000fe200000006ff */
[----:B------:R-:W-:Y:S01]  /*13d0*/  VIADD R102, R3, UR4 ;  /* 0x0000000403667c36 */ /* 0x000fe20008000000 */
[----:B------:R-:W-:Y:S01]  /*13e0*/  LOP3.LUT R118, R18, 0x1, RZ, 0xfc, !PT ;  /* 0x0000000112767812 */ /* 0x000fe200078efcff */
[----:B------:R-:W-:Y:S01]  /*13f0*/  IMAD.MOV.U32 R89, RZ, RZ, RZ ;  /* 0x000000ffff597224 */ /* 0x000fe200078e00ff */
[C-C-:B0-----:R-:W-:Y:S01]  /*1400*/  SHF.L.U64.HI R94, R92.reuse, 0x7, R93.reuse ;  /* 0x000000075c5e7819 */ /* 0x141fe2000001025d */
[----:B------:R-:W-:Y:S01]  /*1410*/  UIADD3 UR44, UR43, -UR44, URZ ;  /* 0x8000002c2b2c7290 */ /* 0x000fe2000fffe03f */
[C---:B------:R-:W-:Y:S01]  /*1420*/  SHF.L.U64.HI R95, R92.reuse, 0x3, R93 ;  /* 0x000000035c5f7819 */ /* 0x040fe2000001025d */
[C---:B------:R-:W-:Y:S01]  /*1430*/  IMAD.SHL.U32 R93, R92.reuse, 0x80, RZ ;  /* 0x000000805c5d7824 */ /* 0x040fe200078e00ff */
[----:B------:R-:W-:Y:S01]  /*1440*/  SHF.R.U32.HI R99, RZ, 0x7, R99 ;  /* 0x00000007ff637819 */ /* 0x000fe20000011663 */
[----:B------:R-:W-:Y:S01]  /*1450*/  IMAD.SHL.U32 R92, R92, 0x8, RZ ;  /* 0x000000085c5c7824 */ /* 0x000fe200078e00ff */
[----:B------:R-:W-:Y:S01]  /*1460*/  LOP3.LUT R101, RZ, R5, RZ, 0x33, !PT ;  /* 0x00000005ff657212 */ /* 0x000fe200078e33ff */
[----:B-1----:R-:W-:Y:S01]  /*1470*/  VIADD R100, R100, 0xffffffff ;  /* 0xffffffff64647836 */ /* 0x002fe20000000000 */
[----:B------:R-:W-:Y:S01]  /*1480*/  UMOV UR40, URZ ;  /* 0x0000003f00287c82 */ /* 0x000fe20008000000 */
[----:B------:R-:W-:-:S05]  /*1490*/  UMOV UR42, URZ ;  /* 0x0000003f002a7c82 */ /* 0x000fca0008000000 */
.L_x_160:
[----:B0-----:R-:W0:Y:S01]  /*14a0*/  SHFL.IDX PT, R0, R99, RZ, 0x1f ;  /* 0x00001fff63007589 */ /* 0x001e2200000e0000 */
[----:B-1----:R-:W1:Y:S01]  /*14b0*/  S2UR UR7, SR_CgaCtaId ;  /* 0x00000000000779c3 */ /* 0x002e620000008800 */
[----:B------:R-:W-:Y:S01]  /*14c0*/  UMOV UR6, 0x400 ;  /* 0x0000040000067882 */ /* 0x000fe20000000000 */
[----:B0-----:R-:W-:Y:S01]  /*14d0*/  R2UR UR4, R0 ;  /* 0x00000000000472ca */ /* 0x001fe200000e0000 */
[----:B-1----:R-:W-:-:S12]  /*14e0*/  ULEA UR6, UR7, UR6, 0x18 ;  /* 0x0000000607067291 */ /* 0x002fd8000f8ec03f */
[----:B------:R-:W-:-:S04]  /*14f0*/  ULEA.HI UR5, UR4, UR4, URZ, 0x1 ;  /* 0x0000000404057291 */ /* 0x000fc8000f8f083f */
[----:B------:R-:W-:-:S04]  /*1500*/  ULOP3.LUT UR5, UR5, 0x7fffe, URZ, 0xc0, !UPT ;  /* 0x0007fffe05057892 */ /* 0x000fc8000f8ec03f */
[----:B------:R-:W-:-:S03]  /*1510*/  UIADD3 UR5, UR4, -UR5, URZ ;  /* 0x8000000504057290 */ /* 0x000fc6000fffe03f */
[----:B------:R-:W-:Y:S01]  /*1520*/  ULDC UR4, c[0x0][0x28c] ;  /* 0x0000a30000047ab9 */ /* 0x000fe20000000800 */
[----:B------:R-:W-:Y:S01]  /*1530*/  ULEA UR5, UR5, UR6, 0xd ;  /* 0x0000000605057291 */ /* 0x000fe2000f8e683f */
[----:B------:R-:W-:-:S03]  /*1540*/  ISETP.LT.AND P0, PT, RZ, UR4, PT ;  /* 0x00000004ff007c0c */ /* 0x000fc6000bf01270 */
[----:B------:R-:W-:-:S04]  /*1550*/  UIADD3 UR5, UR5, 0x100, URZ ;  /* 0x0000010005057890 */ /* 0x000fc8000fffe03f */
[----:B------:R-:W-:-:S04]  /*1560*/  USHF.R.U32.HI UR5, URZ, 0x4, UR5 ;  /* 0x000000043f057899 */ /* 0x000fc80008011605 */
[----:B------:R-:W-:-:S04]  /*1570*/  ULOP3.LUT UR5, UR5, 0x3fff, URZ, 0xc0, !UPT ;  /* 0x00003fff05057892 */ /* 0x000fc8000f8ec03f */
[----:B------:R-:W-:Y:S01]  /*1580*/  ULOP3.LUT UR45, UR5, 0x10000, URZ, 0xfc, !UPT ;  /* 0x00010000052d7892 */ /* 0x000fe2000f8efc3f */
[----:B--234-:R-:W-:Y:S11]  /*1590*/  @P0 BRA `(.L_x_17) ;  /* 0x0000000000400947 */ /* 0x01cff60003800000 */
[----:B------:R-:W-:Y:S01]  /*15a0*/  MOV R0, 0x0 ;  /* 0x0000000000007802 */ /* 0x000fe20000000f00 */
[----:B------:R-:W-:Y:S01]  /*15b0*/  ULDC.64 UR4, c[0x4][0x68] ;  /* 0x01001a0000047ab9 */ /* 0x000fe20000000a00 */
[----:B------:R-:W-:Y:S01]  /*15c0*/  ULDC.64 UR6, c[0x4][0x8] ;  /* 0x0100020000067ab9 */ /* 0x000fe20000000a00 */
[----:B------:R-:W-:Y:S01]  /*15d0*/  IMAD.U32 R4, RZ, RZ, UR4 ;  /* 0x00000004ff047e24 */ /* 0x000fe2000f8e00ff */
[----:B------:R0:W1:Y:S01]  /*15e0*/  LDC.64 R14, c[0x4][R0] ;  /* 0x01000000000e7b82 */ /* 0x0000620000000a00 */
[----:B------:R-:W-:Y:S01]  /*15f0*/  IMAD.U32 R5, RZ, RZ, UR5 ;  /* 0x00000005ff057e24 */ /* 0x000fe2000f8e00ff */
[----:B------:R-:W-:Y:S01]  /*1600*/  ULDC.64 UR4, c[0x4][0x70] ;  /* 0x01001c0000047ab9 */ /* 0x000fe20000000a00 */
[----:B------:R-:W-:Y:S02]  /*1610*/  IMAD.U32 R10, RZ, RZ, UR6 ;  /* 0x00000006ff0a7e24 */ /* 0x000fe4000f8e00ff */
[----:B------:R-:W-:Y:S02]  /*1620*/  IMAD.U32 R6, RZ, RZ, UR4 ;  /* 0x00000004ff067e24 */ /* 0x000fe4000f8e00ff */
[----:B------:R-:W-:-:S02]  /*1630*/  IMAD.U32 R7, RZ, RZ, UR5 ;  /* 0x00000005ff077e24 */ /* 0x000fc4000f8e00ff */
[----:B------:R-:W-:Y:S02]  /*1640*/  IMAD.U32 R11, RZ, RZ, UR7 ;  /* 0x00000007ff0b7e24 */ /* 0x000fe4000f8e00ff */
[----:B------:R-:W-:Y:S02]  /*1650*/  IMAD.MOV.U32 R8, RZ, RZ, 0x1e1 ;  /* 0x000001e1ff087424 */ /* 0x000fe400078e00ff */
[----:B------:R-:W-:Y:S02]  /*1660*/  IMAD.MOV.U32 R12, RZ, RZ, 0x1 ;  /* 0x00000001ff0c7424 */ /* 0x000fe400078e00ff */
[----:B0-----:R-:W-:-:S07]  /*1670*/  IMAD.MOV.U32 R13, RZ, RZ, RZ ;  /* 0x000000ffff0d7224 */ /* 0x001fce00078e00ff */
[----:B------:R-:W-:-:S07]  /*1680*/  LEPC R20, `(.L_x_17) ;  /* 0x000000001014794e */ /* 0x000fce0000000000 */
[----:B-1---5:R-:W-:Y:S05]  /*1690*/  CALL.ABS.NOINC R14 ;  /* 0x000000000e007343 */ /* 0x022fea0003c00000 */
.L_x_17:
[----:B------:R-:W-:-:S13]  /*16a0*/  ISETP.NE.AND P0, PT, R118, 0x3, PT ;  /* 0x000000037600780c */ /* 0x000fda0003f05270 */
[----:B------:R-:W-:Y:S05]  /*16b0*/  @!P0 BRA `(.L_x_18) ;  /* 0x0000000000048947 */ /* 0x000fea0003800000 */
[----:B------:R-:W-:Y:S01]  /*16c0*/  BPT.TRAP 0x1 ;  /* 0x000000040000795c */ /* 0x000fe20000300000 */
.L_x_18:
[----:B------:R-:W0:Y:S01]  /*16d0*/  S2UR UR5, SR_CgaCtaId ;  /* 0x00000000000579c3 */ /* 0x000e220000008800 */
[----:B------:R-:W-:Y:S01]  /*16e0*/  UMOV UR4, 0x400 ;  /* 0x0000040000047882 */ /* 0x000fe20000000000 */
[----:B------:R-:W-:Y:S02]  /*16f0*/  IMAD.U32 R0, RZ, RZ, UR40 ;  /* 0x00000028ff007e24 */ /* 0x000fe4000f8e00ff */
[----:B------:R-:W-:-:S03]  /*1700*/  IMAD.U32 R3, RZ, RZ, UR42 ;  /* 0x0000002aff037e24 */ /* 0x000fc6000f8e00ff */
[----:B------:R-:W-:Y:S01]  /*1710*/  SHF.L.U32 R0, R0, 0x1f, RZ ;  /* 0x0000001f00007819 */ /* 0x000fe200000006ff */
[----:B0-----:R-:W-:-:S06]  /*1720*/  ULEA UR4, UR5, UR4, 0x18 ;  /* 0x0000000405047291 */ /* 0x001fcc000f8ec03f */
[----:B------:R-:W-:-:S04]  /*1730*/  IMAD.U32 R6, RZ, RZ, UR4 ;  /* 0x00000004ff067e24 */ /* 0x000fc8000f8e00ff */
[----:B------:R-:W-:-:S04]  /*1740*/  IMAD R3, R3, 0x8, R6 ;  /* 0x0000000803037824 */ /* 0x000fc800078e0206 */
[----:B------:R0:W1:Y:S01]  /*1750*/  SYNCS.PHASECHK.TRANS64.TRYWAIT P1, [R3+URZ], R0 ;  /* 0x00000000030075a7 */ /* 0x000062000802017f */
[----:B------:R-:W-:Y:S05]  /*1760*/  @!P0 BRA `(.L_x_19) ;  /* 0x0000000000048947 */ /* 0x000fea0003800000 */
[----:B------:R-:W-:Y:S01]  /*1770*/  BPT.TRAP 0x1 ;  /* 0x000000040000795c */ /* 0x000fe20000300000 */
.L_x_19:
[----:B------:R-:W-:-:S05]  /*1780*/  IMAD.U32 R4, RZ, RZ, UR44 ;  /* 0x0000002cff047e24 */ /* 0x000fca000f8e00ff */
[----:B------:R-:W-:Y:S01]  /*1790*/  ISETP.GE.AND P2, PT, R4, 0x1, PT ;  /* 0x000000010400780c */ /* 0x000fe20003f46270 */
[----:B-1----:R-:W-:-:S12]  /*17a0*/  @P1 BRA `(.L_x_20) ;  /* 0x0000000000081947 */ /* 0x002fd80003800000 */
[----:B------:R-:W1:Y:S02]  /*17b0*/  SYNCS.PHASECHK.TRANS64.TRYWAIT P1, [R3+URZ], R0 ;  /* 0x00000000030075a7 */ /* 0x000e64000802017f */
[----:B-1----:R-:W-:Y:S05]  /*17c0*/  @!P1 BRA `(.L_x_21) ;  /* 0x0000007800189947 */ /* 0x002fea0003800000 */
.L_x_20:
[----:B------:R-:W-:Y:S05]  /*17d0*/  WARPSYNC.ALL ;  /* 0x0000000000007948 */ /* 0x000fea0003800000 */
[----:B------:R-:W-:Y:S01]  /*17e0*/  R2UR UR4, R6 ;  /* 0x00000000060472ca */ /* 0x000fe200000e0000 */
[----:B------:R-:W-:Y:S01]  /*17f0*/  ULEA UR8, UR42, UR45, 0xc ;  /* 0x0000002d2a087291 */ /* 0x000fe2000f8e603f */
[----:B------:R-:W-:Y:S01]  /*1800*/  WARPGROUP.ARRIVE ;  /* 0x00000000000079c5 */ /* 0x000fe20000000000 */
[----:B------:R-:W-:Y:S01]  /*1810*/  UMOV UR9, 0x40000040 ;  /* 0x4000004000097882 */ /* 0x000fe20000000000 */
[----:B------:R-:W-:Y:S01]  /*1820*/  UMOV UR11, 0x40000040 ;  /* 0x40000040000b7882 */ /* 0x000fe20000000000 */
[----:B------:R-:W-:Y:S01]  /*1830*/  UIADD3 UR12, UR8, 0x400, URZ ;  /* 0x00000400080c7890 */ /* 0x000fe2000fffe03f */
[----:B------:R-:W-:Y:S01]  /*1840*/  UMOV UR15, UR11 ;  /* 0x0000000b000f7c82 */ /* 0x000fe20008000000 */
[----:B------:R-:W-:Y:S01]  /*1850*/  UMOV UR13, 0x40000040 ;  /* 0x40000040000d7882 */ /* 0x000fe20000000000 */
[----:B------:R-:W-:-:S05]  /*1860*/  UIADD3 UR5, UR8, 0x402, URZ ;  /* 0x0000040208057890 */ /* 0x000fca000fffe03f */
[----:B------:R-:W-:-:S04]  /*1870*/  UIADD3 UR4, UR4, 0x20100, URZ ;  /* 0x0002010004047890 */ /* 0x000fc8000fffe03f */
[----:B------:R-:W-:-:S04]  /*1880*/  USHF.R.U32.HI UR4, URZ, 0x4, UR4 ;  /* 0x000000043f047899 */ /* 0x000fc80008011604 */
[----:B------:R-:W-:-:S04]  /*1890*/  ULOP3.LUT UR4, UR4, 0x3fff, URZ, 0xc0, !UPT ;  /* 0x00003fff04047892 */ /* 0x000fc8000f8ec03f */
[----:B------:R-:W-:-:S04]  /*18a0*/  ULOP3.LUT UR4, UR4, 0x10000, URZ, 0xfc, !UPT ;  /* 0x0001000004047892 */ /* 0x000fc8000f8efc3f */
[----:B------:R-:W-:-:S07]  /*18b0*/  ULEA UR6, UR42, UR4, 0xa ;  /* 0x000000042a067291 */ /* 0x000fce000f8e503f */
[----:B------:R-:W-:Y:S02]  /*18c0*/  UMOV UR10, UR6 ;  /* 0x00000006000a7c82 */ /* 0x000fe40008000000 */
[----:B------:R-:W-:Y:S01]  /*18d0*/  HGMMA.64x64x8.F32.TF32 R56, gdesc[UR8], RZ, !UPT, gsb0 ;  /* 0x04e00000083879f0 */ /* 0x000fe2000c0028ff */
[----:B------:R-:W-:Y:S01]  /*18e0*/  UMOV UR14, UR10 ;  /* 0x0000000a000e7c82 */ /* 0x000fe20008000000 */
[----:B------:R-:W-:Y:S01]  /*18f0*/  UIADD3 UR10, UR6, 0x206, URZ ;  /* 0x00000206060a7890 */ /* 0x000fe2000fffe03f */
[----:B------:R-:W-:Y:S01]  /*1900*/  UMOV UR9, 0x40000040 ;  /* 0x4000004000097882 */ /* 0x000fe20000000000 */
[----:B------:R-:W-:Y:S01]  /*1910*/  UMOV UR11, 0x40000040 ;  /* 0x40000040000b7882 */ /* 0x000fe20000000000 */
[----:B------:R-:W-:Y:S02]  /*1920*/  WARPGROUP.DEPBAR.LE gsb0, 0x0 ;  /* 0x00008000000079c5 */ /* 0x000fe40000010000 */
[----:B------:R-:W-:-:S06]  /*1930*/  WARPGROUP.ARRIVE ;  /* 0x00000000000079c5 */ /* 0x000fcc0000000000 */
[----:B------:R-:W-:Y:S01]  /*1940*/  HGMMA.64x64x8.F32.TF32 R24, gdesc[UR12], RZ, !UPT, gsb0 ;  /* 0x04e000000c1879f0 */ /* 0x000fe2000c0028ff */
[----:B------:R-:W-:Y:S02]  /*1950*/  UIADD3 UR12, UR8, 0x2, URZ ;  /* 0x00000002080c7890 */ /* 0x000fe4000fffe03f */
[----:B------:R-:W-:Y:S01]  /*1960*/  UIADD3 UR14, UR6, 0x2, URZ ;  /* 0x00000002060e7890 */ /* 0x000fe2000fffe03f */
[----:B------:R-:W-:Y:S01]  /*1970*/  UMOV UR13, 0x40000040 ;  /* 0x40000040000d7882 */ /* 0x000fe20000000000 */
[----:B------:R-:W-:Y:S01]  /*1980*/  UMOV UR15, 0x40000040 ;  /* 0x40000040000f7882 */ /* 0x000fe20000000000 */
[----:B------:R-:W-:Y:S02]  /*1990*/  WARPGROUP.DEPBAR.LE gsb0, 0x0 ;  /* 0x00008000000079c5 */ /* 0x000fe40000010000 */
[----:B------:R-:W-:-:S06]  /*19a0*/  WARPGROUP.ARRIVE ;  /* 0x00000000000079c5 */ /* 0x000fcc0000000000 */
[----:B------:R-:W-:Y:S01]  /*19b0*/  HGMMA.64x64x8.F32.TF32 R56, gdesc[UR12], R56, gsb0 ;  /* 0x04e000000c3879f0 */ /* 0x000fe20008002838 */
[----:B------:R-:W-:Y:S01]  /*19c0*/  UMOV UR12, UR5 ;  /* 0x00000005000c7c82 */ /* 0x000fe20008000000 */
[----:B------:R-:W-:Y:S01]  /*19d0*/  UMOV UR13, 0x40000040 ;  /* 0x40000040000d7882 */ /* 0x000fe20000000000 */
[----:B------:R-:W-:Y:S01]  /*19e0*/  UIADD3 UR5, UR8, 0x404, URZ ;  /* 0x0000040408057890 */ /* 0x000fe2000fffe03f */
[----:B------:R-:W-:Y:S02]  /*19f0*/  WARPGROUP.DEPBAR.LE gsb0, 0x0 ;  /* 0x00008000000079c5 */ /* 0x000fe40000010000 */
[----:B------:R-:W-:-:S06]  /*1a00*/  WARPGROUP.ARRIVE ;  /* 0x00000000000079c5 */ /* 0x000fcc0000000000 */
[----:B------:R-:W-:Y:S01]  /*1a10*/  HGMMA.64x64x8.F32.TF32 R24, gdesc[UR12], R24, gsb0 ;  /* 0x04e000000c1879f0 */ /* 0x000fe20008002818 */
        /* <DEDUP_REMOVED lines=56> */
[----:B------:R-:W-:Y:S01]  /*1da0*/  UIADD3 UR6, UR8, 0xc06, URZ ;  /* 0x00000c0608067890 */ /* 0x000fe2000fffe03f */
[----:B------:R-:W-:Y:S02]  /*1db0*/  WARPGROUP.DEPBAR.LE gsb0, 0x0 ;  /* 0x00008000000079c5 */ /* 0x000fe40000010000 */
[----:B------:R-:W-:-:S06]  /*1dc0*/  WARPGROUP.ARRIVE ;  /* 0x00000000000079c5 */ /* 0x000fcc0000000000 */
[----:B------:R-:W-:Y:S01]  /*1dd0*/  HGMMA.64x64x8.F32.TF32 R56, gdesc[UR12], R56, gsb0 ;  /* 0x04e000000c3879f0 */ /* 0x000fe20008002838 */
[----:B------:R-:W-:Y:S01]  /*1de0*/  UMOV UR12, UR5 ;  /* 0x00000005000c7c82 */ /* 0x000fe20008000000 */
[----:B------:R-:W-:Y:S01]  /*1df0*/  UMOV UR13, 0x40000040 ;  /* 0x40000040000d7882 */ /* 0x000fe20000000000 */
[----:B------:R-:W-:-:S07]  /*1e00*/  UIADD3 UR5, UR8, 0x806, URZ ;  /* 0x0000080608057890 */ /* 0x000fce000fffe03f */
[----:B------:R-:W-:Y:S01]  /*1e10*/  UMOV UR8, UR5 ;  /* 0x0000000500087c82 */ /* 0x000fe20008000000 */
[----:B------:R-:W-:Y:S02]  /*1e20*/  WARPGROUP.DEPBAR.LE gsb0, 0x0 ;  /* 0x00008000000079c5 */ /* 0x000fe40000010000 */
[----:B------:R-:W-:-:S06]  /*1e30*/  WARPGROUP.ARRIVE ;  /* 0x00000000000079c5 */ /* 0x000fcc0000000000 */
[----:B------:R-:W-:Y:S03]  /*1e40*/  HGMMA.64x64x8.F32.TF32 R24, gdesc[UR12], R24, gsb0 ;  /* 0x04e000000c1879f0 */ /* 0x000fe60008002818 */
[----:B------:R-:W-:Y:S02]  /*1e50*/  WARPGROUP.DEPBAR.LE gsb0, 0x0 ;  /* 0x00008000000079c5 */ /* 0x000fe40000010000 */
[----:B------:R-:W-:-:S06]  /*1e60*/  WARPGROUP.ARRIVE ;  /* 0x00000000000079c5 */ /* 0x000fcc0000000000 */
[----:B------:R-:W-:Y:S01]  /*1e70*/  HGMMA.64x64x8.F32.TF32 R56, gdesc[UR8], R56, gsb0 ;  /* 0x04e00000083879f0 */ /* 0x000fe20008002838 */
[----:B------:R-:W-:Y:S01]  /*1e80*/  UMOV UR8, UR6 ;  /* 0x0000000600087c82 */ /* 0x000fe20008000000 */
[----:B------:R-:W-:Y:S01]  /*1e90*/  UMOV UR9, 0x40000040 ;  /* 0x4000004000097882 */ /* 0x000fe20000000000 */
[----:B------:R-:W-:Y:S02]  /*1ea0*/  WARPGROUP.DEPBAR.LE gsb0, 0x0 ;  /* 0x00008000000079c5 */ /* 0x000fe40000010000 */
[----:B------:R-:W-:-:S06]  /*1eb0*/  WARPGROUP.ARRIVE ;  /* 0x00000000000079c5 */ /* 0x000fcc0000000000 */
[----:B------:R-:W-:Y:S03]  /*1ec0*/  HGMMA.64x64x8.F32.TF32 R24, gdesc[UR8], R24, gsb0 ;  /* 0x04e00000081879f0 */ /* 0x000fe60008002818 */
[----:B------:R-:W-:Y:S02]  /*1ed0*/  WARPGROUP.DEPBAR.LE gsb0, 0x0 ;  /* 0x00008000000079c5 */ /* 0x000fe40000010000 */
[----:B------:R-:W-:Y:S05]  /*1ee0*/  @!P2 BRA `(.L_x_22) ;  /* 0x000000080058a947 */ /* 0x000fea0003800000 */
[----:B------:R-:W-:Y:S01]  /*1ef0*/  UIADD3 UR5, UR42, 0x1, URZ ;  /* 0x000000012a057890 */ /* 0x000fe2000fffe03f */
[----:B01----:R-:W-:Y:S02]  /*1f00*/  IMAD.U32 R0, RZ, RZ, UR44 ;  /* 0x0000002cff007e24 */ /* 0x003fe4000f8e00ff */
[----:B------:R-:W-:Y:S01]  /*1f10*/  IMAD.U32 R3, RZ, RZ, UR42 ;  /* 0x0000002aff037e24 */ /* 0x000fe2000f8e00ff */
[----:B------:R-:W-:-:S04]  /*1f20*/  UISETP.NE.AND UP0, UPT, UR5, 0x2, UPT ;  /* 0x000000020500788c */ /* 0x000fc8000bf05270 */
[----:B------:R-:W-:Y:S02]  /*1f30*/  USEL UR6, URZ, 0x1, UP0 ;  /* 0x000000013f067887 */ /* 0x000fe40008000000 */
[----:B------:R-:W-:Y:S02]  /*1f40*/  USEL UR5, UR5, URZ, UP0 ;  /* 0x0000003f05057287 */ /* 0x000fe40008000000 */
[----:B------:R-:W-:-:S06]  /*1f50*/  ULOP3.LUT UR6, UR40, UR6, URZ, 0x3c, !UPT ;  /* 0x0000000628067292 */ /* 0x000fcc000f8e3c3f */
[----:B------:R-:W-:-:S07]  /*1f60*/  IMAD.U32 R7, RZ, RZ, UR6 ;  /* 0x00000006ff077e24 */ /* 0x000fce000f8e00ff */
.L_x_29:
[----:B------:R-:W-:Y:S05]  /*1f70*/  @!P0 BRA `(.L_x_23) ;  /* 0x0000000000048947 */ /* 0x000fea0003800000 */
[----:B------:R-:W-:Y:S01]  /*1f80*/  BPT.TRAP 0x1 ;  /* 0x000000040000795c */ /* 0x000fe20000300000 */
.L_x_23:
[----:B------:R-:W0:Y:S01]  /*1f90*/  S2UR UR7, SR_CgaCtaId ;  /* 0x00000000000779c3 */ /* 0x000e220000008800 */
[----:B------:R-:W-:Y:S01]  /*1fa0*/  UMOV UR6, 0x400 ;  /* 0x0000040000067882 */ /* 0x000fe20000000000 */
[----:B------:R-:W-:Y:S01]  /*1fb0*/  IMAD.U32 R5, RZ, RZ, UR5 ;  /* 0x00000005ff057e24 */ /* 0x000fe2000f8e00ff */
[----:B------:R-:W-:Y:S01]  /*1fc0*/  SHF.L.U32 R4, R7, 0x1f, RZ ;  /* 0x0000001f07047819 */ /* 0x000fe200000006ff */
[----:B0-----:R-:W-:-:S06]  /*1fd0*/  ULEA UR6, UR7, UR6, 0x18 ;  /* 0x0000000607067291 */ /* 0x001fcc000f8ec03f */
[----:B------:R-:W-:-:S04]  /*1fe0*/  IMAD.U32 R6, RZ, RZ, UR6 ;  /* 0x00000006ff067e24 */ /* 0x000fc8000f8e00ff */
[----:B------:R-:W-:-:S04]  /*1ff0*/  IMAD R5, R5, 0x8, R6 ;  /* 0x0000000805057824 */ /* 0x000fc800078e0206 */
[----:B------:R0:W1:Y:S01]  /*2000*/  SYNCS.PHASECHK.TRANS64.TRYWAIT P1, [R5+URZ], R4 ;  /* 0x00000004050075a7 */ /* 0x000062000802017f */
[----:B------:R-:W-:Y:S05]  /*2010*/  @!P0 BRA `(.L_x_24) ;  /* 0x0000000000048947 */ /* 0x000fea0003800000 */
[----:B------:R-:W-:Y:S01]  /*2020*/  BPT.TRAP 0x1 ;  /* 0x000000040000795c */ /* 0x000fe20000300000 */
.L_x_24:
[----:B-1----:R-:W-:Y:S05]  /*2030*/  @P1 BRA `(.L_x_25) ;  /* 0x0000000000081947 */ /* 0x002fea0003800000 */
[----:B------:R-:W1:Y:S02]  /*2040*/  SYNCS.PHASECHK.TRANS64.TRYWAIT P1, [R5+URZ], R4 ;  /* 0x00000004050075a7 */ /* 0x000e64000802017f */
[----:B-1----:R-:W-:Y:S05]  /*2050*/  @!P1 BRA `(.L_x_26) ;  /* 0x0000007000089947 */ /* 0x002fea0003800000 */
.L_x_25:
[----:B------:R-:W-:Y:S01]  /*2060*/  ULEA UR8, UR5, UR4, 0xa ;  /* 0x0000000405087291 */ /* 0x000fe2000f8e503f */
[----:B------:R-:W-:Y:S01]  /*2070*/  WARPGROUP.ARRIVE ;  /* 0x00000000000079c5 */ /* 0x000fe20000000000 */
[----:B------:R-:W-:Y:S01]  /*2080*/  ULEA UR6, UR5, UR45, 0xc ;  /* 0x0000002d05067291 */ /* 0x000fe2000f8e603f */
[----:B------:R-:W-:Y:S01]  /*2090*/  UMOV UR15, 0x40000040 ;  /* 0x40000040000f7882 */ /* 0x000fe20000000000 */
[----:B------:R-:W-:Y:S02]  /*20a0*/  UMOV UR13, 0x40000040 ;  /* 0x40000040000d7882 */ /* 0x000fe40000000000 */
[----:B------:R-:W-:Y:S01]  /*20b0*/  UIADD3 UR7, UR6, 0x400, URZ ;  /* 0x0000040006077890 */ /* 0x000fe2000fffe03f */
[----:B------:R-:W-:Y:S02]  /*20c0*/  UMOV UR14, UR8 ;  /* 0x00000008000e7c82 */ /* 0x000fe40008000000 */
[----:B------:R-:W-:Y:S01]  /*20d0*/  UMOV UR12, UR6 ;  /* 0x00000006000c7c82 */ /* 0x000fe20008000000 */
[----:B------:R-:W-:Y:S01]  /*20e0*/  UIADD3 UR10, UR8, 0x206, URZ ;  /* 0x00000206080a7890 */ /* 0x000fe2000fffe03f */
[----:B------:R-:W-:Y:S01]  /*20f0*/  HGMMA.64x64x8.F32.TF32 R56, gdesc[UR12], R56, gsb0 ;  /* 0x04e000000c3879f0 */ /* 0x000fe20008002838 */
[----:B------:R-:W-:Y:S01]  /*2100*/  UMOV UR13, 0x40000040 ;  /* 0x40000040000d7882 */ /* 0x000fe20000000000 */
[----:B------:R-:W-:Y:S01]  /*2110*/  UMOV UR12, UR7 ;  /* 0x00000007000c7c82 */ /* 0x000fe20008000000 */
[----:B------:R-:W-:Y:S01]  /*2120*/  UIADD3 UR7, UR6, 0x402, URZ ;  /* 0x0000040206077890 */ /* 0x000fe2000fffe03f */
[----:B------:R-:W-:Y:S01]  /*2130*/  UMOV UR11, 0x40000040 ;  /* 0x40000040000b7882 */ /* 0x000fe20000000000 */
[----:B------:R-:W-:Y:S01]  /*2140*/  UMOV UR9, 0x40000040 ;  /* 0x4000004000097882 */ /* 0x000fe20000000000 */
[----:B------:R-:W-:-:S02]  /*2150*/  WARPGROUP.DEPBAR.LE gsb0, 0x0 ;  /* 0x00008000000079c5 */ /* 0x000fc40000010000 */
        /* <DEDUP_REMOVED lines=71> */
[----:B------:R-:W-:Y:S02]  /*25d0*/  UIADD3 UR8, UR6, 0x806, URZ ;  /* 0x0000080606087890 */ /* 0x000fe4000fffe03f */
[----:B------:R-:W-:Y:S01]  /*25e0*/  UIADD3 UR6, UR6, 0xc06, URZ ;  /* 0x00000c0606067890 */ /* 0x000fe2000fffe03f */
        /* <DEDUP_REMOVED lines=18> */
[----:B------:R-:W-:Y:S01]  /*2710*/  BPT.TRAP 0x1 ;  /* 0x000000040000795c */ /* 0x000fe20000300000 */
.L_x_27:
[----:B------:R-:W-:-:S13]  /*2720*/  ISETP.NE.AND P1, PT, R22, RZ, PT ;  /* 0x000000ff1600720c */ /* 0x000fda0003f25270 */
[----:B01----:R-:W-:-:S04]  /*2730*/  @P1 IMAD R4, R3, 0x8, R6 ;  /* 0x0000000803041824 */ /* 0x003fc800078e0206 */
[----:B------:R-:W-:-:S05]  /*2740*/  @P1 VIADD R4, R4, 0x10 ;  /* 0x0000001004041836 */ /* 0x000fca0000000000 */
[----:B------:R-:W-:-:S04]  /*2750*/  @P1 PRMT R4, R19, 0x654, R4 ;  /* 0x0000065413041816 */ /* 0x000fc80000000004 */
[----:B------:R0:W-:Y:S01]  /*2760*/  @P1 SYNCS.ARRIVE.TRANS64.RED.A1T0 RZ, [R4+URZ], RZ ;  /* 0x000000ff04ff19a7 */ /* 0x0001e2000810043f */
[----:B------:R-:W-:-:S13]  /*2770*/  ISETP.GT.U32.AND P1, PT, R18, 0x1, PT ;  /* 0x000000011200780c */ /* 0x000fda0003f24070 */
[----:B0-----:R-:W-:Y:S05]  /*2780*/  @P1 BRA `(.L_x_28) ;  /* 0x0000000000041947 */ /* 0x001fea0003800000 */
[----:B------:R-:W-:Y:S01]  /*2790*/  BPT.TRAP 0x1 ;  /* 0x000000040000795c */ /* 0x000fe20000300000 */
.L_x_28:
[----:B------:R-:W-:Y:S01]  /*27a0*/  UIADD3 UR5, UR5, 0x1, URZ ;  /* 0x0000000105057890 */ /* 0x000fe2000fffe03f */
[C---:B------:R-:W-:Y:S01]  /*27b0*/  ISETP.GT.AND P2, PT, R0.reuse, 0x1, PT ;  /* 0x000000010000780c */ /* 0x040fe20003f44270 */
[----:B------:R-:W-:Y:S02]  /*27c0*/  VIADD R3, R3, 0x1 ;  /* 0x0000000103037836 */ /* 0x000fe40000000000 */
[----:B------:R-:W-:Y:S01]  /*27d0*/  UISETP.NE.AND UP0, UPT, UR5, 0x2, UPT ;  /* 0x000000020500788c */ /* 0x000fe2000bf05270 */
[----:B------:R-:W-:Y:S02]  /*27e0*/  VIADD R0, R0, 0xffffffff ;  /* 0xffffffff00007836 */ /* 0x000fe40000000000 */
[C---:B------:R-:W-:Y:S01]  /*27f0*/  ISETP.NE.AND P1, PT, R3.reuse, 0x2, PT ;  /* 0x000000020300780c */ /* 0x040fe20003f25270 */
[----:B------:R-:W-:Y:S02]  /*2800*/  USEL UR6, URZ, 0x1, UP0 ;  /* 0x000000013f067887 */ /* 0x000fe40008000000 */
[----:B------:R-:W-:Y:S01]  /*2810*/  USEL UR5, UR5, URZ, UP0 ;  /* 0x0000003f05057287 */ /* 0x000fe20008000000 */
[----:B------:R-:W-:-:S03]  /*2820*/  SEL R3, R3, RZ, P1 ;  /* 0x000000ff03037207 */ /* 0x000fc60000800000 */
[----:B------:R-:W-:Y:S01]  /*2830*/  LOP3.LUT R7, R7, UR6, RZ, 0x3c, !PT ;  /* 0x0000000607077c12 */ /* 0x000fe2000f8e3cff */
[----:B------:R-:W-:Y:S07]  /*2840*/  @P2 BRA `(.L_x_29) ;  /* 0xfffffff400c82947 */ /* 0x000fee000383ffff */
.L_x_22:
[----:B01----:R-:W0:Y:S02]  /*2850*/  LDC R0, c[0x0][0x28c] ;  /* 0x0000a300ff007b82 */ /* 0x003e240000000800 */
[----:B0-----:R-:W-:-:S13]  /*2860*/  ISETP.GE.AND P1, PT, R0, 0x1, PT ;  /* 0x000000010000780c */ /* 0x001fda0003f26270 */
[----:B------:R-:W-:Y:S05]  /*2870*/  @!P1 BRA `(.L_x_30) ;  /* 0x0000000000389947 */ /* 0x000fea0003800000 */
[----:B------:R-:W-:Y:S05]  /*2880*/  @!P0 BRA `(.L_x_31) ;  /* 0x0000000000048947 */ /* 0x000fea0003800000 */
[----:B------:R-:W-:Y:S01]  /*2890*/  BPT.TRAP 0x1 ;  /* 0x000000040000795c */ /* 0x000fe20000300000 */
.L_x_31:
[----:B------:R-:W-:-:S13]  /*28a0*/  ISETP.NE.AND P0, PT, R22, RZ, PT ;  /* 0x000000ff1600720c */ /* 0x000fda0003f05270 */
[----:B------:R-:W-:-:S05]  /*28b0*/  VOTEU.ANY UP0, P0 ;  /* 0x00000000003f7886 */ /* 0x000fca0000000100 */
[----:B------:R-:W-:-:S06]  /*28c0*/  @UP0 UIADD3 UR4, UR44, UR42, URZ ;  /* 0x0000002a2c040290 */ /* 0x000fcc000fffe03f */
[----:B------:R-:W-:-:S04]  /*28d0*/  IMAD.U32 R0, RZ, RZ, UR4 ;  /* 0x00000004ff007e24 */ /* 0x000fc8000f8e00ff */
[----:B------:R-:W-:-:S05]  /*28e0*/  @P0 IMAD.SHL.U32 R0, R0, 0x8, RZ ;  /* 0x0000000800000824 */ /* 0x000fca00078e00ff */
[----:B------:R-:W-:-:S04]  /*28f0*/  @P0 LOP3.LUT R0, R0, 0x8, RZ, 0xc0, !PT ;  /* 0x0000000800000812 */ /* 0x000fc800078ec0ff */
[----:B------:R-:W-:-:S04]  /*2900*/  @P0 IADD3 R0, R6, 0x10, R0 ;  /* 0x0000001006000810 */ /* 0x000fc80007ffe000 */
[----:B------:R-:W-:-:S04]  /*2910*/  @P0 PRMT R0, R19, 0x654, R0 ;  /* 0x0000065413000816 */ /* 0x000fc80000000000 */
[----:B------:R0:W-:Y:S01]  /*2920*/  @P0 SYNCS.ARRIVE.TRANS64.RED.A1T0 RZ, [R0+URZ], RZ ;  /* 0x000000ff00ff09a7 */ /* 0x0001e2000810043f */
[----:B------:R-:W-:-:S13]  /*2930*/  ISETP.GT.U32.AND P0, PT, R18, 0x1, PT ;  /* 0x000000011200780c */ /* 0x000fda0003f04070 */
[----:B0-----:R-:W-:Y:S05]  /*2940*/  @P0 BRA `(.L_x_30) ;  /* 0x0000000000040947 */ /* 0x001fea0003800000 */
[----:B------:R-:W-:Y:S01]  /*2950*/  BPT.TRAP 0x1 ;  /* 0x000000040000795c */ /* 0x000fe20000300000 */
.L_x_30:
[----:B------:R-:W-:Y:S01]  /*2960*/  IMAD.SHL.U32 R103, R103, 0x40, RZ ;  /* 0x0000004067677824 */ /* 0x000fe200078e00ff */
[----:B------:R-:W-:Y:S01]  /*2970*/  ULDC UR6, c[0x0][0x288] ;  /* 0x0000a20000067ab9 */ /* 0x000fe20000000800 */
[----:B------:R-:W-:Y:S01]  /*2980*/  SHF.R.S32.HI R21, RZ, 0x1f, R23 ;  /* 0x0000001fff157819 */ /* 0x000fe20000011417 */
[----:B------:R-:W-:Y:S01]  /*2990*/  IMAD.SHL.U32 R3, R113, 0x100, RZ ;  /* 0x0000010071037824 */ /* 0x000fe200078e00ff */
[----:B------:R-:W-:Y:S01]  /*29a0*/  ULDC.64 UR4, c[0x0][0x5d0] ;  /* 0x0001740000047ab9 */ /* 0x000fe20000000a00 */
[----:B------:R-:W-:Y:S01]  /*29b0*/  LOP3.LUT R10, R103, 0x6, R98, 0xf8, !PT ;  /* 0x00000006670a7812 */ /* 0x000fe200078ef862 */
[----:B------:R-:W-:Y:S01]  /*29c0*/  IMAD.WIDE R112, R113, 0x100, R88 ;  /* 0x0000010071707825 */ /* 0x000fe200078e0258 */
[----:B------:R-:W-:Y:S01]  /*29d0*/  ISETP.GE.AND P0, PT, R103, UR6, PT ;  /* 0x0000000667007c0c */ /* 0x000fe2000bf06270 */
[----:B------:R-:W-:Y:S01]  /*29e0*/  ULDC UR6, c[0x0][0x284] ;  /* 0x0000a10000067ab9 */ /* 0x000fe20000000800 */
[----:B------:R-:W-:Y:S01]  /*29f0*/  SHF.R.S32.HI R11, RZ, 0x1f, R10 ;  /* 0x0000001fff0b7819 */ /* 0x000fe2000001140a */
[----:B------:R-:W-:Y:S01]  /*2a00*/  IMAD R0, R21, UR4, RZ ;  /* 0x0000000415007c24 */ /* 0x000fe2000f8e02ff */
[----:B------:R-:W-:-:S03]  /*2a10*/  ISETP.GE.OR P0, PT, R3, UR6, P0 ;  /* 0x0000000603007c0c */ /* 0x000fc60008706670 */
[C---:B------:R-:W-:Y:S02]  /*2a20*/  IMAD R7, R23.reuse, UR5, R0 ;  /* 0x0000000517077c24 */ /* 0x040fe4000f8e0200 */
[----:B------:R-:W-:Y:S01]  /*2a30*/  IMAD.WIDE.U32 R4, R23, UR4, R10 ;  /* 0x0000000417047c25 */ /* 0x000fe2000f8e000a */
[----:B------:R-:W-:-:S03]  /*2a40*/  ULDC.64 UR4, c[0x0][0x5c8] ;  /* 0x0001720000047ab9 */ /* 0x000fc60000000a00 */
[----:B------:R-:W-:Y:S02]  /*2a50*/  IMAD R9, R113, UR4, RZ ;  /* 0x0000000471097c24 */ /* 0x000fe4000f8e02ff */
[----:B------:R-:W-:Y:S02]  /*2a60*/  IMAD.IADD R5, R5, 0x1, R7 ;  /* 0x0000000105057824 */ /* 0x000fe400078e0207 */
[C---:B------:R-:W-:Y:S02]  /*2a70*/  IMAD R9, R112.reuse, UR5, R9 ;  /* 0x0000000570097c24 */ /* 0x040fe4000f8e0209 */
[----:B------:R-:W-:-:S04]  /*2a80*/  IMAD.WIDE.U32 R114, R112, UR4, R4 ;  /* 0x0000000470727c25 */ /* 0x000fc8000f8e0004 */
[----:B------:R-:W-:Y:S01]  /*2a90*/  IMAD.MOV.U32 R0, RZ, RZ, -0x1 ;  /* 0xffffffffff007424 */ /* 0x000fe200078e00ff */
[----:B------:R-:W-:Y:S06]  /*2aa0*/  @P0 BRA `(.L_x_32) ;  /* 0x0000004800240947 */ /* 0x000fec0003800000 */
[----:B-----5:R-:W-:Y:S01]  /*2ab0*/  FSETP.NEU.AND P1, PT, R91, RZ, PT ;  /* 0x000000ff5b00720b */ /* 0x020fe20003f2d000 */
[----:B------:R-:W-:Y:S01]  /*2ac0*/  IMAD.IADD R4, R97, 0x1, -R103 ;  /* 0x0000000161047824 */ /* 0x000fe200078e0a67 */
[----:B------:R-:W-:Y:S01]  /*2ad0*/  BSSY B0, `(.L_x_32) ;  /* 0x0000486000007945 */ /* 0x000fe20003800000 */
[----:B------:R-:W-:Y:S02]  /*2ae0*/  IMAD.IADD R3, R102, 0x1, -R3 ;  /* 0x0000000166037824 */ /* 0x000fe400078e0a03 */
[----:B------:R-:W-:Y:S01]  /*2af0*/  IMAD.IADD R117, R115, 0x1, R9 ;  /* 0x0000000173757824 */ /* 0x000fe200078e0209 */
[----:B------:R-:W-:-:S04]  /*2b00*/  ISETP.GT.AND P6, PT, R4, RZ, PT ;  /* 0x000000ff0400720c */ /* 0x000fc80003fc4270 */
[----:B------:R-:W-:-:S03]  /*2b10*/  ISETP.GT.AND P0, PT, R3, RZ, P6 ;  /* 0x000000ff0300720c */ /* 0x000fc60003704270 */
[----:B------:R-:W-:Y:S10]  /*2b20*/  @!P1 BRA `(.L_x_33) ;  /* 0x00000030008c9947 */ /* 0x000ff40003800000 */
[----:B------:R-:W0:Y:S01]  /*2b30*/  LDC.64 R14, c[0x0][0x5b8] ;  /* 0x00016e00ff0e7b82 */ /* 0x000e220000000a00 */
[----:B------:R-:W-:-:S07]  /*2b40*/  ULDC.64 UR4, c[0x0][0x5c0] ;  /* 0x0001700000047ab9 */ /* 0x000fce0000000a00 */
[----:B------:R-:W1:Y:S08]  /*2b50*/  LDC.64 R108, c[0x0][0x5b0] ;  /* 0x00016c00ff6c7b82 */ /* 0x000e700000000a00 */
[----:B------:R-:W2:Y:S01]  /*2b60*/  LDC.64 R12, c[0x0][0x5a8] ;  /* 0x00016a00ff0c7b82 */ /* 0x000ea20000000a00 */
[-C--:B0-----:R-:W-:Y:S02]  /*2b70*/  IMAD R6, R21, R14.reuse, RZ ;  /* 0x0000000e15067224 */ /* 0x081fe400078e02ff */
[----:B------:R-:W-:-:S04]  /*2b80*/  IMAD.WIDE.U32 R106, R23, R14, R10 ;  /* 0x0000000e176a7225 */ /* 0x000fc800078e000a */
[----:B------:R-:W-:Y:S02]  /*2b90*/  IMAD R125, R23, R15, R6 ;  /* 0x0000000f177d7224 */ /* 0x000fe400078e0206 */
[-C--:B-1----:R-:W-:Y:S02]  /*2ba0*/  IMAD R5, R113, R108.reuse, RZ ;  /* 0x0000006c71057224 */ /* 0x082fe400078e02ff */
[----:B------:R-:W-:Y:S02]  /*2bb0*/  IMAD.IADD R105, R107, 0x1, R125 ;  /* 0x000000016b697824 */ /* 0x000fe400078e027d */
[----:B------:R-:W-:Y:S02]  /*2bc0*/  IMAD.MOV.U32 R104, RZ, RZ, R106 ;  /* 0x000000ffff687224 */ /* 0x000fe400078e006a */
[C---:B------:R-:W-:Y:S02]  /*2bd0*/  IMAD R103, R112.reuse, R109, R5 ;  /* 0x0000006d70677224 */ /* 0x040fe400078e0205 */
[----:B------:R-:W-:-:S04]  /*2be0*/  IMAD.WIDE.U32 R6, R112, R108, R104 ;  /* 0x0000006c70067225 */ /* 0x000fc800078e0068 */
[----:B------:R-:W-:Y:S01]  /*2bf0*/  IMAD.IADD R5, R7, 0x1, R103 ;  /* 0x0000000107057824 */ /* 0x000fe200078e0267 */
[----:B--2---:R-:W-:-:S04]  /*2c00*/  LEA R8, P1, R6, R12, 0x2 ;  /* 0x0000000c06087211 */ /* 0x004fc800078210ff */
[----:B------:R-:W-:-:S05]  /*2c10*/  LEA.HI.X R9, R6, R13, R5, 0x2, P1 ;  /* 0x0000000d06097211 */ /* 0x000fca00008f1405 */
[----:B------:R-:W2:Y:S01]  /*2c20*/  @P0 LDG.E.LTC128B R5, desc[UR36][R8.64] ;  /* 0x0000002408050981 */ /* 0x000ea2000c1e1920 */
[----:B------:R-:W-:Y:S01]  /*2c30*/  LEA R20, P1, R114, UR4, 0x2 ;  /* 0x0000000472147c11 */ /* 0x000fe2000f8210ff */
[-C--:B------:R-:W-:Y:S01]  /*2c40*/  IMAD.WIDE.U32 R6, R112, R108.reuse, R10 ;  /* 0x0000006c70067225 */ /* 0x080fe200078e000a */
[----:B------:R-:W-:Y:S01]  /*2c50*/  ISETP.GT.AND P4, PT, R4, 0x1, PT ;  /* 0x000000010400780c */ /* 0x000fe20003f84270 */
[----:B------:R-:W-:Y:S01]  /*2c60*/  BSSY B1, `(.L_x_34) ;  /* 0x0000013000017945 */ /* 0x000fe20003800000 */
[----:B------:R-:W-:Y:S01]  /*2c70*/  LEA.HI.X R21, R114, UR5, R117, 0x2, P1 ;  /* 0x0000000572157c11 */ /* 0x000fe200088f1475 */
[----:B------:R-:W-:Y:S01]  /*2c80*/  IMAD.IADD R7, R103, 0x1, R7 ;  /* 0x0000000167077824 */ /* 0x000fe200078e0207 */
[----:B------:R-:W-:Y:S01]  /*2c90*/  ISETP.GT.AND P1, PT, R3, RZ, P4 ;  /* 0x000000ff0300720c */ /* 0x000fe20002724270 */
[C---:B------:R-:W-:Y:S01]  /*2ca0*/  IMAD.SHL.U32 R114, R108.reuse, 0x8, RZ ;  /* 0x000000086c727824 */ /* 0x040fe200078e00ff */
[----:B------:R-:W-:Y:S02]  /*2cb0*/  SHF.L.U64.HI R115, R108, 0x3, R109 ;  /* 0x000000036c737819 */ /* 0x000fe4000001026d */
[----:B------:R-:W-:Y:S01]  /*2cc0*/  P2R R119, PR, RZ, 0x10 ;  /* 0x00000010ff777803 */ /* 0x000fe20000000000 */
[----:B------:R-:W-:Y:S01]  /*2cd0*/  IMAD.WIDE.U32 R116, R112, R108, R114 ;  /* 0x0000006c70747225 */ /* 0x000fe200078e0072 */
[----:B--2---:R-:W-:-:S05]  /*2ce0*/  LOP3.LUT R110, R5, 0xffffe000, RZ, 0xc0, !PT ;  /* 0xffffe000056e7812 */ /* 0x004fca00078ec0ff */
[----:B------:R-:W-:Y:S01]  /*2cf0*/  FMUL R15, R110, R91 ;  /* 0x0000005b6e0f7220 */ /* 0x000fe20000400000 */
[----:B------:R-:W-:-:S04]  /*2d00*/  IMAD.WIDE.U32 R110, R23, R14, R6 ;  /* 0x0000000e176e7225 */ /* 0x000fc800078e0006 */
[----:B------:R-:W-:Y:S01]  /*2d10*/  FFMA R15, R56, R90, R15 ;  /* 0x0000005a380f7223 */ /* 0x000fe2000000000f */
[----:B------:R-:W-:Y:S01]  /*2d20*/  IMAD.IADD R7, R125, 0x1, R111 ;  /* 0x000000017d077824 */ /* 0x000fe200078e026f */
[----:B------:R-:W-:-:S03]  /*2d30*/  LEA R6, P2, R110, R12, 0x2 ;  /* 0x0000000c6e067211 */ /* 0x000fc600078410ff */
[----:B------:R-:W-:Y:S02]  /*2d40*/  F2FP.TF32.F32.PACK_B R15, R15 ;  /* 0x0000000fff0f723e */ /* 0x000fe400024050ff */
[----:B------:R-:W-:-:S03]  /*2d50*/  LEA.HI.X R7, R110, R13, R7, 0x2, P2 ;  /* 0x0000000d6e077211 */ /* 0x000fc600010f1407 */
[----:B------:R0:W-:Y:S01]  /*2d60*/  @P0 STG.E desc[UR36][R20.64], R15 ;  /* 0x0000000f14000986 */ /* 0x0001e2000c101924 */
[----:B------:R-:W-:Y:S05]  /*2d70*/  @!P1 BRA `(.L_x_35) ;  /* 0x0000000000049947 */ /* 0x000fea0003800000 */
[----:B------:R1:W5:Y:S02]  /*2d80*/  LDG.E.LTC128B R5, desc[UR36][R6.64+0x4] ;  /* 0x0000042406057981 */ /* 0x000364000c1e1920 */
.L_x_35:
[----:B------:R-:W-:Y:S05]  /*2d90*/  BSYNC B1 ;  /* 0x0000000000017941 */ /* 0x000fea0003800000 */
.L_x_34:
[----:B-----5:R-:W-:Y:S01]  /*2da0*/  LOP3.LUT R8, R5, 0xffffe000, RZ, 0xc0, !PT ;  /* 0xffffe00005087812 */ /* 0x020fe200078ec0ff */
[----:B0-----:R-:W-:Y:S01]  /*2db0*/  IMAD.IADD R15, R103, 0x1, R117 ;  /* 0x00000001670f7824 */ /* 0x001fe200078e0275 */
[----:B------:R-:W-:Y:S01]  /*2dc0*/  IADD3 R9, P2, R106, R116, RZ ;  /* 0x000000746a097210 */ /* 0x000fe20007f5e0ff */
[----:B------:R-:W-:Y:S01]  /*2dd0*/  IMAD.MOV.U32 R103, RZ, RZ, R5 ;  /* 0x000000ffff677224 */ /* 0x000fe200078e0005 */
[----:B------:R-:W-:Y:S01]  /*2de0*/  ISETP.GT.AND P0, PT, R3, 0x8, P6 ;  /* 0x000000080300780c */ /* 0x000fe20003704270 */
[----:B------:R-:W-:Y:S02]  /*2df0*/  FMUL R8, R8, R91 ;  /* 0x0000005b08087220 */ /* 0x000fe40000400000 */
[----:B------:R-:W-:Y:S02]  /*2e00*/  IMAD.X R56, R15, 0x1, R105, P2 ;  /* 0x000000010f387824 */ /* 0x000fe400010e0669 */
[----:B------:R-:W-:Y:S01]  /*2e10*/  FFMA R57, R57, R90, R8 ;  /* 0x0000005a39397223 */ /* 0x000fe20000000008 */
[----:B------:R-:W-:-:S04]  /*2e20*/  LEA R8, P2, R9, R12, 0x2 ;  /* 0x0000000c09087211 */ /* 0x000fc800078410ff */
[----:B------:R-:W-:Y:S02]  /*2e30*/  F2FP.TF32.F32.PACK_B R57, R57 ;  /* 0x00000039ff39723e */ /* 0x000fe400024050ff */
[----:B------:R-:W-:-:S03]  /*2e40*/  LEA.HI.X R9, R9, R13, R56, 0x2, P2 ;  /* 0x0000000d09097211 */ /* 0x000fc600010f1438 */
[----:B------:R0:W-:Y:S04]  /*2e50*/  @P1 STG.E desc[UR36][R20.64+0x4], R57 ;  /* 0x0000043914001986 */ /* 0x0001e8000c101924 */
[----:B------:R-:W2:Y:S01]  /*2e60*/  @P0 LDG.E.LTC128B R103, desc[UR36][R8.64] ;  /* 0x0000002408670981 */ /* 0x000ea2000c1e1920 */
[----:B------:R-:W-:Y:S01]  /*2e70*/  IADD3 R116, P1, R10, R116, RZ ;  /* 0x000000740a747210 */ /* 0x000fe20007f3e0ff */
[C---:B------:R-:W-:Y:S01]  /*2e80*/  IMAD.SHL.U32 R121, R92.reuse, 0x4, RZ ;  /* 0x000000045c797824 */ /* 0x040fe200078e00ff */
[----:B------:R-:W-:Y:S01]  /*2e90*/  SHF.L.U64.HI R123, R92, 0x2, R95 ;  /* 0x000000025c7b7819 */ /* 0x000fe2000001025f */
[----:B------:R-:W-:Y:S02]  /*2ea0*/  BSSY B1, `(.L_x_36) ;  /* 0x0000010000017945 */ /* 0x000fe40003800000 */
[----:B------:R-:W-:Y:S01]  /*2eb0*/  IMAD.X R117, R11, 0x1, R15, P1 ;  /* 0x000000010b757824 */ /* 0x000fe200008e060f */
[----:B------:R-:W-:-:S02]  /*2ec0*/  IADD3 R110, P2, R121, R20, RZ ;  /* 0x00000014796e7210 */ /* 0x000fc40007f5e0ff */
[----:B------:R-:W-:Y:S01]  /*2ed0*/  ISETP.GT.AND P1, PT, R3, 0x8, P4 ;  /* 0x000000080300780c */ /* 0x000fe20002724270 */
[----:B------:R-:W-:-:S04]  /*2ee0*/  IMAD.WIDE.U32 R116, R23, R14, R116 ;  /* 0x0000000e17747225 */ /* 0x000fc800078e0074 */
[----:B------:R-:W-:Y:S01]  /*2ef0*/  IMAD.X R111, R123, 0x1, R21, P2 ;  /* 0x000000017b6f7824 */ /* 0x000fe200010e0615 */
[----:B--2---:R-:W-:-:S05]  /*2f00*/  LOP3.LUT R56, R103, 0xffffe000, RZ, 0xc0, !PT ;  /* 0xffffe00067387812 */ /* 0x004fca00078ec0ff */
[----:B------:R-:W-:Y:S01]  /*2f10*/  FMUL R5, R56, R91 ;  /* 0x0000005b38057220 */ /* 0x000fe20000400000 */
[----:B------:R-:W-:-:S03]  /*2f20*/  LEA R56, P3, R116, R12, 0x2 ;  /* 0x0000000c74387211 */ /* 0x000fc600078610ff */
[----:B------:R-:W-:Y:S01]  /*2f30*/  FFMA R15, R58, R90, R5 ;  /* 0x0000005a3a0f7223 */ /* 0x000fe20000000005 */
[----:B------:R-:W-:-:S04]  /*2f40*/  IMAD.IADD R5, R125, 0x1, R117 ;  /* 0x000000017d057824 */ /* 0x000fc800078e0275 */
[----:B------:R-:W-:Y:S02]  /*2f50*/  F2FP.TF32.F32.PACK_B R15, R15 ;  /* 0x0000000fff0f723e */ /* 0x000fe400024050ff */
[----:B0-----:R-:W-:-:S03]  /*2f60*/  LEA.HI.X R57, R116, R13, R5, 0x2, P3 ;  /* 0x0000000d74397211 */ /* 0x001fc600018f1405 */
[----:B------:R0:W-:Y:S01]  /*2f70*/  @P0 STG.E desc[UR36][R110.64], R15 ;  /* 0x0000000f6e000986 */ /* 0x0001e2000c101924 */
[----:B------:R-:W-:Y:S05]  /*2f80*/  @!P1 BRA `(.L_x_37) ;  /* 0x0000000000049947 */ /* 0x000fea0003800000 */
[----:B------:R2:W5:Y:S02]  /*2f90*/  LDG.E.LTC128B R103, desc[UR36][R56.64+0x4] ;  /* 0x0000042438677981 */ /* 0x000564000c1e1920 */
.L_x_37:
[----:B------:R-:W-:Y:S05]  /*2fa0*/  BSYNC B1 ;  /* 0x0000000000017941 */ /* 0x000fea0003800000 */
.L_x_36:
[----:B-----5:R-:W-:Y:S01]  /*2fb0*/  LOP3.LUT R8, R103, 0xffffe000, RZ, 0xc0, !PT ;  /* 0xffffe00067087812 */ /* 0x020fe200078ec0ff */
[----:B------:R-:W-:Y:S01]  /*2fc0*/  BSSY B1, `(.L_x_38) ;  /* 0x000000b000017945 */ /* 0x000fe20003800000 */
[----:B------:R-:W-:Y:S01]  /*2fd0*/  ISETP.GT.AND P4, PT, R4, 0x8, PT ;  /* 0x000000080400780c */ /* 0x000fe20003f84270 */
[----:B0-----:R-:W-:Y:S02]  /*2fe0*/  IMAD.SHL.U32 R15, R93, 0x4, RZ ;  /* 0x000000045d0f7824 */ /* 0x001fe400078e00ff */
[----:B------:R-:W-:Y:S01]  /*2ff0*/  FMUL R8, R8, R91 ;  /* 0x0000005b08087220 */ /* 0x000fe20000400000 */
[----:B------:R-:W-:Y:S02]  /*3000*/  ISETP.GT.AND P0, PT, R3, RZ, P4 ;  /* 0x000000ff0300720c */ /* 0x000fe40002704270 */
[----:B------:R-:W-:Y:S01]  /*3010*/  P2R R116, PR, RZ, 0x10 ;  /* 0x00000010ff747803 */ /* 0x000fe20000000000 */
[----:B------:R-:W-:-:S05]  /*3020*/  FFMA R59, R59, R90, R8 ;  /* 0x0000005a3b3b7223 */ /* 0x000fca0000000008 */
[----:B------:R-:W-:-:S05]  /*3030*/  F2FP.TF32.F32.PACK_B R59, R59 ;  /* 0x0000003bff3b723e */ /* 0x000fca00024050ff */
[----:B------:R0:W-:Y:S01]  /*3040*/  @P1 STG.E desc[UR36][R110.64+0x4], R59 ;  /* 0x0000043b6e001986 */ /* 0x0001e2000c101924 */
[----:B------:R-:W-:Y:S05]  /*3050*/  @!P0 BRA `(.L_x_39) ;  /* 0x0000000000048947 */ /* 0x000fea0003800000 */
[----:B------:R3:W5:Y:S02]  /*3060*/  LDG.E.LTC128B R103, desc[UR36][R6.64+0x20] ;  /* 0x0000202406677981 */ /* 0x000764000c1e1920 */
.L_x_39:
[----:B------:R-:W-:Y:S05]  /*3070*/  BSYNC B1 ;  /* 0x0000000000017941 */ /* 0x000fea0003800000 */
.L_x_38:
[----:B-----5:R-:W-:Y:S01]  /*3080*/  LOP3.LUT R58, R103, 0xffffe000, RZ, 0xc0, !PT ;  /* 0xffffe000673a7812 */ /* 0x020fe200078ec0ff */
[----:B------:R-:W-:Y:S01]  /*3090*/  BSSY B1, `(.L_x_40) ;  /* 0x000000d000017945 */ /* 0x000fe20003800000 */
[----:B------:R-:W-:Y:S02]  /*30a0*/  SHF.L.U64.HI R5, R93, 0x2, R94 ;  /* 0x000000025d057819 */ /* 0x000fe4000001025e */
[----:B------:R-:W-:Y:S01]  /*30b0*/  IADD3 R8, P1, P2, R15, R20, R121 ;  /* 0x000000140f087210 */ /* 0x000fe20007a3e079 */
[----:B0-----:R-:W-:Y:S01]  /*30c0*/  FMUL R59, R58, R91 ;  /* 0x0000005b3a3b7220 */ /* 0x001fe20000400000 */
[----:B------:R-:W-:Y:S02]  /*30d0*/  ISETP.GT.AND P3, PT, R4, 0x9, PT ;  /* 0x000000090400780c */ /* 0x000fe40003f64270 */
[----:B------:R-:W-:Y:S01]  /*30e0*/  IADD3.X R9, R5, R21, R123, P1, P2 ;  /* 0x0000001505097210 */ /* 0x000fe20000fe447b */
[----:B------:R-:W-:Y:S01]  /*30f0*/  FFMA R59, R60, R90, R59 ;  /* 0x0000005a3c3b7223 */ /* 0x000fe2000000003b */
[----:B------:R-:W-:-:S02]  /*3100*/  ISETP.GT.AND P1, PT, R3, RZ, P3 ;  /* 0x000000ff0300720c */ /* 0x000fc40001f24270 */
[----:B------:R-:W-:Y:S02]  /*3110*/  P2R R117, PR, RZ, 0x8 ;  /* 0x00000008ff757803 */ /* 0x000fe40000000000 */
[----:B------:R-:W-:-:S05]  /*3120*/  F2FP.TF32.F32.PACK_B R59, R59 ;  /* 0x0000003bff3b723e */ /* 0x000fca00024050ff */
[----:B------:R0:W-:Y:S04]  /*3130*/  @P0 STG.E desc[UR36][R20.64+0x20], R59 ;  /* 0x0000203b14000986 */ /* 0x0001e8000c101924 */
[----:B------:R-:W-:Y:S05]  /*3140*/  @!P1 BRA `(.L_x_41) ;  /* 0x0000000000049947 */ /* 0x000fea0003800000 */
[----:B------:R4:W5:Y:S02]  /*3150*/  LDG.E.LTC128B R103, desc[UR36][R6.64+0x24] ;  /* 0x0000242406677981 */ /* 0x000964000c1e1920 */
.L_x_41:
[----:B------:R-:W-:Y:S05]  /*3160*/  BSYNC B1 ;  /* 0x0000000000017941 */ /* 0x000fea0003800000 */
.L_x_40:
[----:B-----5:R-:W-:Y:S01]  /*3170*/  LOP3.LUT R58, R103, 0xffffe000, RZ, 0xc0, !PT ;  /* 0xffffe000673a7812 */ /* 0x020fe200078ec0ff */
[----:B------:R-:W-:Y:S01]  /*3180*/  BSSY B1, `(.L_x_42) ;  /* 0x0000008000017945 */ /* 0x000fe20003800000 */
[----:B------:R-:W-:-:S03]  /*3190*/  ISETP.GT.AND P0, PT, R3, 0x8, P4 ;  /* 0x000000080300780c */ /* 0x000fc60002704270 */
[----:B------:R-:W-:-:S04]  /*31a0*/  FMUL R58, R58, R91 ;  /* 0x0000005b3a3a7220 */ /* 0x000fc80000400000 */
[----:B------:R-:W-:-:S05]  /*31b0*/  FFMA R61, R61, R90, R58 ;  /* 0x0000005a3d3d7223 */ /* 0x000fca000000003a */
[----:B------:R-:W-:-:S05]  /*31c0*/  F2FP.TF32.F32.PACK_B R61, R61 ;  /* 0x0000003dff3d723e */ /* 0x000fca00024050ff */
[----:B------:R0:W-:Y:S01]  /*31d0*/  @P1 STG.E desc[UR36][R20.64+0x24], R61 ;  /* 0x0000243d14001986 */ /* 0x0001e2000c101924 */
[----:B------:R-:W-:Y:S05]  /*31e0*/  @!P0 BRA `(.L_x_43) ;  /* 0x0000000000048947 */ /* 0x000fea0003800000 */
[----:B------:R0:W5:Y:S02]  /*31f0*/  LDG.E.LTC128B R103, desc[UR36][R56.64+0x20] ;  /* 0x0000202438677981 */ /* 0x000164000c1e1920 */
.L_x_43:
[----:B------:R-:W-:Y:S05]  /*3200*/  BSYNC B1 ;  /* 0x0000000000017941 */ /* 0x000fea0003800000 */
.L_x_42:
[----:B-----5:R-:W-:Y:S01]  /*3210*/  LOP3.LUT R58, R103, 0xffffe000, RZ, 0xc0, !PT ;  /* 0xffffe000673a7812 */ /* 0x020fe200078ec0ff */
[----:B------:R-:W-:Y:S01]  /*3220*/  BSSY B1, `(.L_x_44) ;  /* 0x0000008000017945 */ /* 0x000fe20003800000 */
[----:B------:R-:W-:-:S03]  /*3230*/  ISETP.GT.AND P1, PT, R3, 0x8, P3 ;  /* 0x000000080300780c */ /* 0x000fc60001f24270 */
[----:B0-----:R-:W-:-:S04]  /*3240*/  FMUL R59, R58, R91 ;  /* 0x0000005b3a3b7220 */ /* 0x001fc80000400000 */
[----:B------:R-:W-:-:S05]  /*3250*/  FFMA R59, R62, R90, R59 ;  /* 0x0000005a3e3b7223 */ /* 0x000fca000000003b */
[----:B------:R-:W-:-:S05]  /*3260*/  F2FP.TF32.F32.PACK_B R59, R59 ;  /* 0x0000003bff3b723e */ /* 0x000fca00024050ff */
[----:B------:R0:W-:Y:S01]  /*3270*/  @P0 STG.E desc[UR36][R110.64+0x20], R59 ;  /* 0x0000203b6e000986 */ /* 0x0001e2000c101924 */
[----:B------:R-:W-:Y:S05]  /*3280*/  @!P1 BRA `(.L_x_45) ;  /* 0x0000000000049947 */ /* 0x000fea0003800000 */
[----:B------:R0:W5:Y:S02]  /*3290*/  LDG.E.LTC128B R103, desc[UR36][R56.64+0x24] ;  /* 0x0000242438677981 */ /* 0x000164000c1e1920 */
.L_x_45:
[----:B------:R-:W-:Y:S05]  /*32a0*/  BSYNC B1 ;  /* 0x0000000000017941 */ /* 0x000fea0003800000 */
.L_x_44:
[----:B-----5:R-:W-:Y:S01]  /*32b0*/  LOP3.LUT R58, R103, 0xffffe000, RZ, 0xc0, !PT ;  /* 0xffffe000673a7812 */ /* 0x020fe200078ec0ff */
[----:B------:R-:W-:Y:S01]  /*32c0*/  BSSY B1, `(.L_x_46) ;  /* 0x000000c000017945 */ /* 0x000fe20003800000 */
[----:B------:R-:W-:Y:S02]  /*32d0*/  IADD3 R121, P0, R112, 0x80, RZ ;  /* 0x0000008070797810 */ /* 0x000fe40007f1e0ff */
[----:B------:R-:W-:Y:S01]  /*32e0*/  ISETP.GT.AND P2, PT, R4, 0x10, PT ;  /* 0x000000100400780c */ /* 0x000fe20003f44270 */
[----:B------:R-:W-:Y:S02]  /*32f0*/  FMUL R58, R58, R91 ;  /* 0x0000005b3a3a7220 */ /* 0x000fe40000400000 */
[----:B------:R-:W-:Y:S01]  /*3300*/  IMAD.X R113, RZ, RZ, R113, P0 ;  /* 0x000000ffff717224 */ /* 0x000fe200000e0671 */
[----:B------:R-:W-:Y:S01]  /*3310*/  ISETP.GT.AND P0, PT, R3, RZ, P2 ;  /* 0x000000ff0300720c */ /* 0x000fe20001704270 */
[----:B------:R-:W-:Y:S01]  /*3320*/  FFMA R63, R63, R90, R58 ;  /* 0x0000005a3f3f7223 */ /* 0x000fe2000000003a */
[----:B------:R-:W-:-:S04]  /*3330*/  P2R R112, PR, RZ, 0x4 ;  /* 0x00000004ff707803 */ /* 0x000fc80000000000 */
[----:B------:R-:W-:-:S05]  /*3340*/  F2FP.TF32.F32.PACK_B R63, R63 ;  /* 0x0000003fff3f723e */ /* 0x000fca00024050ff */
[----:B------:R0:W-:Y:S02]  /*3350*/  @P1 STG.E desc[UR36][R110.64+0x24], R63 ;  /* 0x0000243f6e001986 */ /* 0x0001e4000c101924 */
[----:B------:R-:W-:Y:S05]  /*3360*/  @!P0 BRA `(.L_x_47) ;  /* 0x0000000000048947 */ /* 0x000fea0003800000 */
[----:B------:R0:W5:Y:S02]  /*3370*/  LDG.E.LTC128B R103, desc[UR36][R6.64+0x40] ;  /* 0x0000402406677981 */ /* 0x000164000c1e1920 */
.L_x_47:
[----:B------:R-:W-:Y:S05]  /*3380*/  BSYNC B1 ;  /* 0x0000000000017941 */ /* 0x000fea0003800000 */
.L_x_46:
[----:B-----5:R-:W-:Y:S01]  /*3390*/  LOP3.LUT R58, R103, 0xffffe000, RZ, 0xc0, !PT ;  /* 0xffffe000673a7812 */ /* 0x020fe200078ec0ff */
[-C--:B------:R-:W-:Y:S01]  /*33a0*/  IMAD R60, R113, R108.reuse, RZ ;  /* 0x0000006c713c7224 */ /* 0x080fe200078e02ff */
[----:B------:R-:W-:Y:S01]  /*33b0*/  ISETP.GT.AND P1, PT, R4, 0x11, PT ;  /* 0x000000110400780c */ /* 0x000fe20003f24270 */
[----:B------:R-:W-:Y:S02]  /*33c0*/  BSSY B1, `(.L_x_48) ;  /* 0x0000020000017945 */ /* 0x000fe40003800000 */
[----:B0-----:R-:W-:Y:S01]  /*33d0*/  FMUL R59, R58, R91 ;  /* 0x0000005b3a3b7220 */ /* 0x001fe20000400000 */
[C---:B------:R-:W-:Y:S02]  /*33e0*/  IMAD R107, R121.reuse, R109, R60 ;  /* 0x0000006d796b7224 */ /* 0x040fe400078e023c */
[----:B------:R-:W-:-:S04]  /*33f0*/  IMAD.WIDE.U32 R60, R121, R108, R10 ;  /* 0x0000006c793c7225 */ /* 0x000fc800078e000a */
[----:B------:R-:W-:Y:S01]  /*3400*/  FFMA R113, R64, R90, R59 ;  /* 0x0000005a40717223 */ /* 0x000fe2000000003b */
[----:B------:R-:W-:-:S04]  /*3410*/  IMAD.IADD R61, R107, 0x1, R61 ;  /* 0x000000016b3d7824 */ /* 0x000fc800078e023d */
[----:B------:R-:W-:Y:S01]  /*3420*/  F2FP.TF32.F32.PACK_B R113, R113 ;  /* 0x00000071ff71723e */ /* 0x000fe200024050ff */
[----:B------:R-:W-:-:S04]  /*3430*/  IMAD.WIDE.U32 R58, R121, R108, R104 ;  /* 0x0000006c793a7225 */ /* 0x000fc800078e0068 */
[----:B------:R0:W-:Y:S01]  /*3440*/  @P0 STG.E desc[UR36][R20.64+0x40], R113 ;  /* 0x0000407114000986 */ /* 0x0001e2000c101924 */
[----:B------:R-:W-:Y:S01]  /*3450*/  IMAD.WIDE.U32 R62, R23, R14, R60 ;  /* 0x0000000e173e7225 */ /* 0x000fe200078e003c */
[----:B------:R-:W-:-:S03]  /*3460*/  LEA R60, P0, R58, R12, 0x2 ;  /* 0x0000000c3a3c7211 */ /* 0x000fc600078010ff */
[----:B------:R-:W-:Y:S02]  /*3470*/  IMAD.IADD R59, R59, 0x1, R107 ;  /* 0x000000013b3b7824 */ /* 0x000fe400078e026b */
[----:B------:R-:W-:-:S03]  /*3480*/  IMAD.WIDE.U32 R108, R121, R108, R114 ;  /* 0x0000006c796c7225 */ /* 0x000fc600078e0072 */
[----:B------:R-:W-:Y:S01]  /*3490*/  LEA.HI.X R61, R58, R13, R59, 0x2, P0 ;  /* 0x0000000d3a3d7211 */ /* 0x000fe200000f143b */
[----:B------:R-:W-:Y:S01]  /*34a0*/  IMAD.IADD R59, R125, 0x1, R63 ;  /* 0x000000017d3b7824 */ /* 0x000fe200078e023f */
[----:B------:R-:W-:Y:S01]  /*34b0*/  LEA R58, P0, R62, R12, 0x2 ;  /* 0x0000000c3e3a7211 */ /* 0x000fe200078010ff */
[----:B------:R-:W-:-:S03]  /*34c0*/  IMAD.IADD R107, R107, 0x1, R109 ;  /* 0x000000016b6b7824 */ /* 0x000fc600078e026d */
[----:B------:R-:W-:Y:S02]  /*34d0*/  LEA.HI.X R59, R62, R13, R59, 0x2, P0 ;  /* 0x0000000d3e3b7211 */ /* 0x000fe400000f143b */
[----:B------:R-:W-:-:S05]  /*34e0*/  IADD3 R106, P0, R106, R108, RZ ;  /* 0x0000006c6a6a7210 */ /* 0x000fca0007f1e0ff */
[----:B------:R-:W-:Y:S01]  /*34f0*/  IMAD.X R104, R107, 0x1, R105, P0 ;  /* 0x000000016b687824 */ /* 0x000fe200000e0669 */
[----:B------:R-:W-:-:S05]  /*3500*/  IADD3 R62, P0, R10, R108, RZ ;  /* 0x0000006c0a3e7210 */ /* 0x000fca0007f1e0ff */
[----:B------:R-:W-:Y:S01]  /*3510*/  IMAD.X R63, R11, 0x1, R107, P0 ;  /* 0x000000010b3f7824 */ /* 0x000fe200000e066b */
[----:B------:R-:W-:Y:S01]  /*3520*/  LEA R10, P0, R106, R12, 0x2 ;  /* 0x0000000c6a0a7211 */ /* 0x000fe200078010ff */
[----:B------:R-:W-:-:S03]  /*3530*/  IMAD.WIDE.U32 R62, R23, R14, R62 ;  /* 0x0000000e173e7225 */ /* 0x000fc600078e003e */
[----:B------:R-:W-:Y:S02]  /*3540*/  LEA.HI.X R11, R106, R13, R104, 0x2, P0 ;  /* 0x0000000d6a0b7211 */ /* 0x000fe400000f1468 */
[----:B------:R-:W-:Y:S01]  /*3550*/  P2R R104, PR, RZ, 0x2 ;  /* 0x00000002ff687803 */ /* 0x000fe20000000000 */
[----:B------:R-:W-:Y:S01]  /*3560*/  IMAD.IADD R14, R125, 0x1, R63 ;  /* 0x000000017d0e7824 */ /* 0x000fe200078e023f */
[----:B------:R-:W-:-:S04]  /*3570*/  LEA R12, P0, R62, R12, 0x2 ;  /* 0x0000000c3e0c7211 */ /* 0x000fc800078010ff */
[----:B------:R-:W-:Y:S02]  /*3580*/  LEA.HI.X R13, R62, R13, R14, 0x2, P0 ;  /* 0x0000000d3e0d7211 */ /* 0x000fe400000f140e */
[----:B------:R-:W-:-:S13]  /*3590*/  ISETP.GT.AND P0, PT, R3, RZ, P1 ;  /* 0x000000ff0300720c */ /* 0x000fda0000f04270 */
[----:B0-----:R-:W-:Y:S05]  /*35a0*/  @!P0 BRA `(.L_x_49) ;  /* 0x0000000000048947 */ /* 0x001fea0003800000 */
[----:B------:R0:W5:Y:S02]  /*35b0*/  LDG.E.LTC128B R103, desc[UR36][R6.64+0x44] ;  /* 0x0000442406677981 */ /* 0x000164000c1e1920 */
.L_x_49:
[----:B------:R-:W-:Y:S05]  /*35c0*/  BSYNC B1 ;  /* 0x0000000000017941 */ /* 0x000fea0003800000 */
.L_x_48:
[----:B-----5:R-:W-:Y:S01]  /*35d0*/  LOP3.LUT R14, R103, 0xffffe000, RZ, 0xc0, !PT ;  /* 0xffffe000670e7812 */ /* 0x020fe200078ec0ff */
[----:B------:R-:W-:Y:S04]  /*35e0*/  BSSY B1, `(.L_x_50) ;  /* 0x0000008000017945 */ /* 0x000fe80003800000 */
[----:B------:R-:W-:-:S04]  /*35f0*/  FMUL R14, R14, R91 ;  /* 0x0000005b0e0e7220 */ /* 0x000fc80000400000 */
[----:B------:R-:W-:-:S05]  /*3600*/  FFMA R65, R65, R90, R14 ;  /* 0x0000005a41417223 */ /* 0x000fca000000000e */
[----:B------:R-:W-:-:S05]  /*3610*/  F2FP.TF32.F32.PACK_B R65, R65 ;  /* 0x00000041ff41723e */ /* 0x000fca00024050ff */
[----:B------:R0:W-:Y:S01]  /*3620*/  @P0 STG.E desc[UR36][R20.64+0x44], R65 ;  /* 0x0000444114000986 */ /* 0x0001e2000c101924 */
[----:B------:R-:W-:-:S13]  /*3630*/  ISETP.GT.AND P0, PT, R3, 0x8, P2 ;  /* 0x000000080300780c */ /* 0x000fda0001704270 */
[----:B0-----:R-:W-:Y:S05]  /*3640*/  @!P0 BRA `(.L_x_51) ;  /* 0x0000000000048947 */ /* 0x001fea0003800000 */
[----:B------:R0:W5:Y:S02]  /*3650*/  LDG.E.LTC128B R103, desc[UR36][R56.64+0x40] ;  /* 0x0000402438677981 */ /* 0x000164000c1e1920 */
.L_x_51:
[----:B------:R-:W-:Y:S05]  /*3660*/  BSYNC B1 ;  /* 0x0000000000017941 */ /* 0x000fea0003800000 */
.L_x_50:
        /* <DEDUP_REMOVED lines=9> */
.L_x_53:
[----:B------:R-:W-:Y:S05]  /*3700*/  BSYNC B1 ;  /* 0x0000000000017941 */ /* 0x000fea0003800000 */
.L_x_52:
[----:B-----5:R-:W-:Y:S01]  /*3710*/  LOP3.LUT R14, R103, 0xffffe000, RZ, 0xc0, !PT ;  /* 0xffffe000670e7812 */ /* 0x020fe200078ec0ff */
[----:B------:R-:W-:Y:S01]  /*3720*/  BSSY B1, `(.L_x_54) ;  /* 0x000000a000017945 */ /* 0x000fe20003800000 */
[----:B------:R-:W-:-:S03]  /*3730*/  ISETP.GT.AND P2, PT, R4, 0x18, PT ;  /* 0x000000180400780c */ /* 0x000fc60003f44270 */
[----:B------:R-:W-:Y:S01]  /*3740*/  FMUL R14, R14, R91 ;  /* 0x0000005b0e0e7220 */ /* 0x000fe20000400000 */
[----:B------:R-:W-:-:S03]  /*3750*/  P2R R66, PR, RZ, 0x4 ;  /* 0x00000004ff427803 */ /* 0x000fc60000000000 */
[----:B------:R-:W-:-:S05]  /*3760*/  FFMA R67, R67, R90, R14 ;  /* 0x0000005a43437223 */ /* 0x000fca000000000e */
[----:B------:R-:W-:-:S05]  /*3770*/  F2FP.TF32.F32.PACK_B R67, R67 ;  /* 0x00000043ff43723e */ /* 0x000fca00024050ff */
[----:B------:R0:W-:Y:S01]  /*3780*/  @P0 STG.E desc[UR36][R110.64+0x44], R67 ;  /* 0x000044436e000986 */ /* 0x0001e2000c101924 */
[----:B------:R-:W-:-:S13]  /*3790*/  ISETP.GT.AND P0, PT, R3, RZ, P2 ;  /* 0x000000ff0300720c */ /* 0x000fda0001704270 */
[----:B0-----:R-:W-:Y:S05]  /*37a0*/  @!P0 BRA `(.L_x_55) ;  /* 0x0000000000048947 */ /* 0x001fea0003800000 */
[----:B------:R0:W5:Y:S02]  /*37b0*/  LDG.E.LTC128B R103, desc[UR36][R6.64+0x60] ;  /* 0x0000602406677981 */ /* 0x000164000c1e1920 */
.L_x_55:
[----:B------:R-:W-:Y:S05]  /*37c0*/  BSYNC B1 ;  /* 0x0000000000017941 */ /* 0x000fea0003800000 */
.L_x_54:
        /* <DEDUP_REMOVED lines=11> */
.L_x_57:
[----:B------:R-:W-:Y:S05]  /*3880*/  BSYNC B1 ;  /* 0x0000000000017941 */ /* 0x000fea0003800000 */
.L_x_56:
        /* <DEDUP_REMOVED lines=9> */
.L_x_59:
[----:B------:R-:W-:Y:S05]  /*3920*/  BSYNC B1 ;  /* 0x0000000000017941 */ /* 0x000fea0003800000 */
.L_x_58:
        /* <DEDUP_REMOVED lines=9> */
.L_x_61:
[----:B------:R-:W-:Y:S05]  /*39c0*/  BSYNC B1 ;  /* 0x0000000000017941 */ /* 0x000fea0003800000 */
.L_x_60:
        /* <DEDUP_REMOVED lines=11> */
.L_x_63:
[----:B------:R-:W-:Y:S05]  /*3a80*/  BSYNC B1 ;  /* 0x0000000000017941 */ /* 0x000fea0003800000 */
.L_x_62:
        /* <DEDUP_REMOVED lines=11> */
.L_x_65:
[----:B------:R-:W-:Y:S05]  /*3b40*/  BSYNC B1 ;  /* 0x0000000000017941 */ /* 0x000fea0003800000 */
.L_x_64:
        /* <DEDUP_REMOVED lines=9> */
.L_x_67:
[----:B------:R-:W-:Y:S05]  /*3be0*/  BSYNC B1 ;  /* 0x0000000000017941 */ /* 0x000fea0003800000 */
.L_x_66:
        /* <DEDUP_REMOVED lines=9> */
.L_x_69:
[----:B------:R-:W-:Y:S05]  /*3c80*/  BSYNC B1 ;  /* 0x0000000000017941 */ /* 0x000fea0003800000 */
.L_x_68:
        /* <DEDUP_REMOVED lines=11> */
.L_x_71:
[----:B------:R-:W-:Y:S05]  /*3d40*/  BSYNC B1 ;  /* 0x0000000000017941 */ /* 0x000fea0003800000 */
.L_x_70:
        /* <DEDUP_REMOVED lines=11> */
.L_x_73:
[----:B------:R-:W-:Y:S05]  /*3e00*/  BSYNC B1 ;  /* 0x0000000000017941 */ /* 0x000fea0003800000 */
.L_x_72:
        /* <DEDUP_REMOVED lines=9> */
.L_x_75:
[----:B------:R-:W-:Y:S05]  /*3ea0*/  BSYNC B1 ;  /* 0x0000000000017941 */ /* 0x000fea0003800000 */
.L_x_74:
        /* <DEDUP_REMOVED lines=9> */
.L_x_77:
[----:B------:R-:W-:Y:S05]  /*3f40*/  BSYNC B1 ;  /* 0x0000000000017941 */ /* 0x000fea0003800000 */
.L_x_76:
[----:B-----5:R-:W-:Y:S01]  /*3f50*/  LOP3.LUT R14, R103, 0xffffe000, RZ, 0xc0, !PT ;  /* 0xffffe000670e7812 */ /* 0x020fe200078ec0ff */
[----:B------:R-:W-:Y:S01]  /*3f60*/  BSSY B1, `(.L_x_78) ;  /* 0x0000009000017945 */ /* 0x000fe20003800000 */
[----:B------:R-:W-:-:S03]  /*3f70*/  ISETP.GT.AND P3, PT, R4, 0x30, PT ;  /* 0x000000300400780c */ /* 0x000fc60003f64270 */
[----:B------:R-:W-:-:S04]  /*3f80*/  FMUL R14, R14, R91 ;  /* 0x0000005b0e0e7220 */ /* 0x000fc80000400000 */
[----:B------:R-:W-:-:S05]  /*3f90*/  FFMA R79, R79, R90, R14 ;  /* 0x0000005a4f4f7223 */ /* 0x000fca000000000e */
[----:B------:R-:W-:-:S05]  /*3fa0*/  F2FP.TF32.F32.PACK_B R79, R79 ;  /* 0x0000004fff4f723e */ /* 0x000fca00024050ff */
[----:B------:R0:W-:Y:S01]  /*3fb0*/  @P0 STG.E desc[UR36][R110.64+0xa4], R79 ;  /* 0x0000a44f6e000986 */ /* 0x0001e2000c101924 */
[----:B------:R-:W-:-:S13]  /*3fc0*/  ISETP.GT.AND P0, PT, R3, RZ, P3 ;  /* 0x000000ff0300720c */ /* 0x000fda0001f04270 */
[----:B0-----:R-:W-:Y:S05]  /*3fd0*/  @!P0 BRA `(.L_x_79) ;  /* 0x0000000000048947 */ /* 0x001fea0003800000 */
[----:B------:R0:W5:Y:S02]  /*3fe0*/  LDG.E.LTC128B R103, desc[UR36][R6.64+0xc0] ;  /* 0x0000c02406677981 */ /* 0x000164000c1e1920 */
.L_x_79:
[----:B------:R-:W-:Y:S05]  /*3ff0*/  BSYNC B1 ;  /* 0x0000000000017941 */ /* 0x000fea0003800000 */
.L_x_78:
        /* <DEDUP_REMOVED lines=10> */
.L_x_81:
[----:B------:R-:W-:Y:S05]  /*40a0*/  BSYNC B1 ;  /* 0x0000000000017941 */ /* 0x000fea0003800000 */
.L_x_80:
        /* <DEDUP_REMOVED lines=9> */
.L_x_83:
[----:B------:R-:W-:Y:S05]  /*4140*/  BSYNC B1 ;  /* 0x0000000000017941 */ /* 0x000fea0003800000 */
.L_x_82:
        /* <DEDUP_REMOVED lines=9> */
.L_x_85:
[----:B------:R-:W-:Y:S05]  /*41e0*/  BSYNC B1 ;  /* 0x0000000000017941 */ /* 0x000fea0003800000 */
.L_x_84:
        /* <DEDUP_REMOVED lines=10> */
.L_x_87:
[----:B------:R-:W-:Y:S05]  /*4290*/  BSYNC B1 ;  /* 0x0000000000017941 */ /* 0x000fea0003800000 */
.L_x_86:
[----:B-----5:R-:W-:Y:S01]  /*42a0*/  LOP3.LUT R14, R103, 0xffffe000, RZ, 0xc0, !PT ;  /* 0xffffe000670e7812 */ /* 0x020fe200078ec0ff */
[----:B------:R-:W-:Y:S04]  /*42b0*/  BSSY B1, `(.L_x_88) ;  /* 0x000000f000017945 */ /* 0x000fe80003800000 */
[----:B------:R-:W-:-:S04]  /*42c0*/  FMUL R23, R14, R91 ;  /* 0x0000005b0e177220 */ /* 0x000fc80000400000 */
[----:B------:R-:W-:-:S05]  /*42d0*/  FFMA R23, R84, R90, R23 ;  /* 0x0000005a54177223 */ /* 0x000fca0000000017 */
[----:B------:R-:W-:-:S05]  /*42e0*/  F2FP.TF32.F32.PACK_B R23, R23 ;  /* 0x00000017ff17723e */ /* 0x000fca00024050ff */
[----:B------:R0:W-:Y:S01]  /*42f0*/  @P0 STG.E desc[UR36][R20.64+0xe0], R23 ;  /* 0x0000e01714000986 */ /* 0x0001e2000c101924 */
[----:B------:R-:W-:-:S05]  /*4300*/  IADD3 R62, P0, R15, R110, RZ ;  /* 0x0000006e0f3e7210 */ /* 0x000fca0007f1e0ff */
[----:B------:R-:W-:Y:S01]  /*4310*/  IMAD.X R63, R5, 0x1, R111, P0 ;  /* 0x00000001053f7824 */ /* 0x000fe200000e066f */
[----:B------:R-:W-:-:S05]  /*4320*/  IADD3 R64, P0, R15, R110, RZ ;  /* 0x0000006e0f407210 */ /* 0x000fca0007f1e0ff */
[----:B------:R-:W-:Y:S01]  /*4330*/  IMAD.X R65, R5, 0x1, R111, P0 ;  /* 0x0000000105417824 */ /* 0x000fe200000e066f */
[----:B------:R-:W-:-:S05]  /*4340*/  IADD3 R14, P0, R15, R20, RZ ;  /* 0x000000140f0e7210 */ /* 0x000fca0007f1e0ff */
[----:B------:R-:W-:Y:S01]  /*4350*/  IMAD.X R15, R5, 0x1, R21, P0 ;  /* 0x00000001050f7824 */ /* 0x000fe200000e0615 */
[----:B------:R-:W-:-:S04]  /*4360*/  ISETP.GT.AND P0, PT, R4, 0x39, PT ;  /* 0x000000390400780c */ /* 0x000fc80003f04270 */
[----:B------:R-:W-:-:S13]  /*4370*/  ISETP.GT.AND P4, PT, R3, RZ, P0 ;  /* 0x000000ff0300720c */ /* 0x000fda0000784270 */
[----:B0-----:R-:W-:Y:S05]  /*4380*/  @!P4 BRA `(.L_x_89) ;  /* 0x000000000004c947 */ /* 0x001fea0003800000 */
[----:B------:R0:W5:Y:S02]  /*4390*/  LDG.E.LTC128B R103, desc[UR36][R6.64+0xe4] ;  /* 0x0000e42406677981 */ /* 0x000164000c1e1920 */
.L_x_89:
[----:B------:R-:W-:Y:S05]  /*43a0*/  BSYNC B1 ;  /* 0x0000000000017941 */ /* 0x000fea0003800000 */
.L_x_88:
        /* <DEDUP_REMOVED lines=9> */
.L_x_91:
[----:B------:R-:W-:Y:S05]  /*4440*/  BSYNC B1 ;  /* 0x0000000000017941 */ /* 0x000fea0003800000 */
.L_x_90:
        /* <DEDUP_REMOVED lines=9> */
.L_x_93:
[----:B------:R-:W-:Y:S05]  /*44e0*/  BSYNC B1 ;  /* 0x0000000000017941 */ /* 0x000fea0003800000 */
.L_x_92:
[----:B-----5:R-:W-:-:S05]  /*44f0*/  LOP3.LUT R4, R103, 0xffffe000, RZ, 0xc0, !PT ;  /* 0xffffe00067047812 */ /* 0x020fca00078ec0ff */
[----:B------:R-:W-:-:S04]  /*4500*/  FMUL R4, R4, R91 ;  /* 0x0000005b04047220 */ /* 0x000fc80000400000 */
[----:B------:R-:W-:-:S05]  /*4510*/  FFMA R87, R87, R90, R4 ;  /* 0x0000005a57577223 */ /* 0x000fca0000000004 */
[----:B------:R-:W-:-:S05]  /*4520*/  F2FP.TF32.F32.PACK_B R87, R87 ;  /* 0x00000057ff57723e */ /* 0x000fca00024050ff */
[----:B------:R0:W-:Y:S01]  /*4530*/  @P4 STG.E desc[UR36][R110.64+0xe4], R87 ;  /* 0x0000e4576e004986 */ /* 0x0001e2000c101924 */
[----:B------:R-:W-:-:S13]  /*4540*/  ISETP.GT.AND P4, PT, R3, 0x80, P6 ;  /* 0x000000800300780c */ /* 0x000fda0003784270 */
[----:B------:R-:W2:Y:S01]  /*4550*/  @P4 LDG.E.LTC128B R103, desc[UR36][R60.64] ;  /* 0x000000243c674981 */ /* 0x000ea2000c1e1920 */
[----:B------:R-:W-:Y:S01]  /*4560*/  BSSY B1, `(.L_x_94) ;  /* 0x000000a000017945 */ /* 0x000fe20003800000 */
[----:B--2---:R-:W-:-:S05]  /*4570*/  LOP3.LUT R4, R103, 0xffffe000, RZ, 0xc0, !PT ;  /* 0xffffe00067047812 */ /* 0x004fca00078ec0ff */
[----:B------:R-:W-:-:S04]  /*4580*/  FMUL R5, R4, R91 ;  /* 0x0000005b04057220 */ /* 0x000fc80000400000 */
[----:B------:R-:W-:-:S05]  /*4590*/  FFMA R5, R24, R90, R5 ;  /* 0x0000005a18057223 */ /* 0x000fca0000000005 */
[----:B------:R-:W-:-:S05]  /*45a0*/  F2FP.TF32.F32.PACK_B R5, R5 ;  /* 0x00000005ff05723e */ /* 0x000fca00024050ff */
[----:B------:R0:W-:Y:S01]  /*45b0*/  @P4 STG.E desc[UR36][R14.64], R5 ;  /* 0x000000050e004986 */ /* 0x0001e2000c101924 */
[----:B------:R-:W-:-:S04]  /*45c0*/  ISETP.NE.AND P4, PT, R119, RZ, PT ;  /* 0x000000ff7700720c */ /* 0x000fc80003f85270 */
[----:B------:R-:W-:-:S13]  /*45d0*/  ISETP.GT.AND P4, PT, R3, 0x80, P4 ;  /* 0x000000800300780c */ /* 0x000fda0002784270 */
[----:B0-----:R-:W-:Y:S05]  /*45e0*/  @!P4 BRA `(.L_x_95) ;  /* 0x000000000004c947 */ /* 0x001fea0003800000 */
[----:B------:R0:W5:Y:S02]  /*45f0*/  LDG.E.LTC128B R103, desc[UR36][R58.64+0x4] ;  /* 0x000004243a677981 */ /* 0x000164000c1e1920 */
.L_x_95:
[----:B------:R-:W-:Y:S05]  /*4600*/  BSYNC B1 ;  /* 0x0000000000017941 */ /* 0x000fea0003800000 */
.L_x_94:
[----:B-----5:R-:W-:Y:S01]  /*4610*/  LOP3.LUT R4, R103, 0xffffe000, RZ, 0xc0, !PT ;  /* 0xffffe00067047812 */ /* 0x020fe200078ec0ff */
[----:B------:R-:W-:Y:S01]  /*4620*/  @P4 IMAD.MOV.U32 R5, RZ, RZ, R15 ;  /* 0x000000ffff054224 */ /* 0x000fe200078e000f */
[----:B------:R-:W-:Y:S01]  /*4630*/  ISETP.GT.AND P6, PT, R3, 0x88, P6 ;  /* 0x000000880300780c */ /* 0x000fe200037c4270 */
[----:B------:R-:W-:Y:S02]  /*4640*/  BSSY B1, `(.L_x_96) ;  /* 0x0000008000017945 */ /* 0x000fe40003800000 */
[----:B------:R-:W-:-:S04]  /*4650*/  FMUL R4, R4, R91 ;  /* 0x0000005b04047220 */ /* 0x000fc80000400000 */
[----:B------:R-:W-:Y:S01]  /*4660*/  FFMA R25, R25, R90, R4 ;  /* 0x0000005a19197223 */ /* 0x000fe20000000004 */
[----:B------:R-:W-:-:S04]  /*4670*/  @P4 IMAD.MOV.U32 R4, RZ, RZ, R14 ;  /* 0x000000ffff044224 */ /* 0x000fc800078e000e */
[----:B------:R-:W-:-:S05]  /*4680*/  F2FP.TF32.F32.PACK_B R25, R25 ;  /* 0x00000019ff19723e */ /* 0x000fca00024050ff */
[----:B------:R2:W-:Y:S01]  /*4690*/  @P4 STG.E desc[UR36][R4.64+0x4], R25 ;  /* 0x0000041904004986 */ /* 0x0005e2000c101924 */
[----:B------:R-:W-:Y:S05]  /*46a0*/  @!P6 BRA `(.L_x_97) ;  /* 0x000000000004e947 */ /* 0x000fea0003800000 */
[----:B------:R0:W5:Y:S02]  /*46b0*/  LDG.E.LTC128B R103, desc[UR36][R10.64] ;  /* 0x000000240a677981 */ /* 0x000164000c1e1920 */
.L_x_97:
[----:B------:R-:W-:Y:S05]  /*46c0*/  BSYNC B1 ;  /* 0x0000000000017941 */ /* 0x000fea0003800000 */
.L_x_96:
[----:B--2--5:R-:W-:Y:S01]  /*46d0*/  LOP3.LUT R4, R103, 0xffffe000, RZ, 0xc0, !PT ;  /* 0xffffe00067047812 */ /* 0x024fe200078ec0ff */
[----:B------:R-:W-:Y:S01]  /*46e0*/  BSSY B1, `(.L_x_98) ;  /* 0x0000009000017945 */ /* 0x000fe20003800000 */
[----:B------:R-:W-:-:S03]  /*46f0*/  ISETP.NE.AND P4, PT, R119, RZ, PT ;  /* 0x000000ff7700720c */ /* 0x000fc60003f85270 */
[----:B------:R-:W-:Y:S01]  /*4700*/  FMUL R5, R4, R91 ;  /* 0x0000005b04057220 */ /* 0x000fe20000400000 */
[----:B------:R-:W-:-:S03]  /*4710*/  ISETP.GT.AND P4, PT, R3, 0x88, P4 ;  /* 0x000000880300780c */ /* 0x000fc60002784270 */
[----:B------:R-:W-:-:S05]  /*4720*/  FFMA R5, R26, R90, R5 ;  /* 0x0000005a1a057223 */ /* 0x000fca0000000005 */
[----:B------:R-:W-:-:S05]  /*4730*/  F2FP.TF32.F32.PACK_B R5, R5 ;  /* 0x00000005ff05723e */ /* 0x000fca00024050ff */
[----:B------:R2:W-:Y:S01]  /*4740*/  @P6 STG.E desc[UR36][R62.64], R5 ;  /* 0x000000053e006986 */ /* 0x0005e2000c101924 */
[----:B------:R-:W-:Y:S05]  /*4750*/  @!P4 BRA `(.L_x_99) ;  /* 0x000000000004c947 */ /* 0x000fea0003800000 */
[----:B------:R0:W5:Y:S02]  /*4760*/  LDG.E.LTC128B R103, desc[UR36][R12.64+0x4] ;  /* 0x000004240c677981 */ /* 0x000164000c1e1920 */
.L_x_99:
[----:B------:R-:W-:Y:S05]  /*4770*/  BSYNC B1 ;  /* 0x0000000000017941 */ /* 0x000fea0003800000 */
.L_x_98:
[----:B-----5:R-:W-:Y:S01]  /*4780*/  LOP3.LUT R4, R103, 0xffffe000, RZ, 0xc0, !PT ;  /* 0xffffe00067047812 */ /* 0x020fe200078ec0ff */
[----:B------:R-:W-:Y:S01]  /*4790*/  BSSY B1, `(.L_x_100) ;  /* 0x0000009000017945 */ /* 0x000fe20003800000 */
[----:B------:R-:W-:-:S03]  /*47a0*/  ISETP.NE.AND P6, PT, R116, RZ, PT ;  /* 0x000000ff7400720c */ /* 0x000fc60003fc5270 */
[----:B------:R-:W-:-:S04]  /*47b0*/  FMUL R4, R4, R91 ;  /* 0x0000005b04047220 */ /* 0x000fc80000400000 */
[----:B------:R-:W-:-:S05]  /*47c0*/  FFMA R27, R27, R90, R4 ;  /* 0x0000005a1b1b7223 */ /* 0x000fca0000000004 */
[----:B------:R-:W-:-:S05]  /*47d0*/  F2FP.TF32.F32.PACK_B R27, R27 ;  /* 0x0000001bff1b723e */ /* 0x000fca00024050ff */
[----:B------:R0:W-:Y:S01]  /*47e0*/  @P4 STG.E desc[UR36][R64.64+0x4], R27 ;  /* 0x0000041b40004986 */ /* 0x0001e2000c101924 */
[----:B------:R-:W-:-:S13]  /*47f0*/  ISETP.GT.AND P4, PT, R3, 0x80, P6 ;  /* 0x000000800300780c */ /* 0x000fda0003784270 */
[----:B0-----:R-:W-:Y:S05]  /*4800*/  @!P4 BRA `(.L_x_101) ;  /* 0x000000000004c947 */ /* 0x001fea0003800000 */
[----:B------:R0:W5:Y:S02]  /*4810*/  LDG.E.LTC128B R103, desc[UR36][R58.64+0x20] ;  /* 0x000020243a677981 */ /* 0x000164000c1e1920 */
.L_x_101:
[----:B------:R-:W-:Y:S05]  /*4820*/  BSYNC B1 ;  /* 0x0000000000017941 */ /* 0x000fea0003800000 */
.L_x_100:
[----:B-----5:R-:W-:Y:S01]  /*4830*/  LOP3.LUT R4, R103, 0xffffe000, RZ, 0xc0, !PT ;  /* 0xffffe00067047812 */ /* 0x020fe200078ec0ff */
[----:B------:R-:W-:Y:S01]  /*4840*/  BSSY B1, `(.L_x_102) ;  /* 0x000000b000017945 */ /* 0x000fe20003800000 */
[----:B------:R-:W-:-:S03]  /*4850*/  ISETP.NE.AND P6, PT, R117, RZ, PT ;  /* 0x000000ff7500720c */ /* 0x000fc60003fc5270 */
[----:B--2---:R-:W-:Y:S01]  /*4860*/  FMUL R5, R4, R91 ;  /* 0x0000005b04057220 */ /* 0x004fe20000400000 */
[----:B------:R-:W-:-:S03]  /*4870*/  @P4 IMAD.MOV.U32 R4, RZ, RZ, R14 ;  /* 0x000000ffff044224 */ /* 0x000fc600078e000e */
[----:B-1-34-:R-:W-:Y:S01]  /*4880*/  FFMA R7, R28, R90, R5 ;  /* 0x0000005a1c077223 */ /* 0x01afe20000000005 */
[----:B------:R-:W-:-:S04]  /*4890*/  @P4 IMAD.MOV.U32 R5, RZ, RZ, R15 ;  /* 0x000000ffff054224 */ /* 0x000fc800078e000f */
[----:B------:R-:W-:-:S05]  /*48a0*/  F2FP.TF32.F32.PACK_B R7, R7 ;  /* 0x00000007ff07723e */ /* 0x000fca00024050ff */
[----:B------:R1:W-:Y:S01]  /*48b0*/  @P4 STG.E desc[UR36][R4.64+0x20], R7 ;  /* 0x0000200704004986 */ /* 0x0003e2000c101924 */
[----:B------:R-:W-:-:S13]  /*48c0*/  ISETP.GT.AND P4, PT, R3, 0x80, P6 ;  /* 0x000000800300780c */ /* 0x000fda0003784270 */
[----:B-1----:R-:W-:Y:S05]  /*48d0*/  @!P4 BRA `(.L_x_103) ;  /* 0x000000000004c947 */ /* 0x002fea0003800000 */
[----:B------:R1:W5:Y:S02]  /*48e0*/  LDG.E.LTC128B R103, desc[UR36][R58.64+0x24] ;  /* 0x000024243a677981 */ /* 0x000364000c1e1920 */
.L_x_103:
[----:B------:R-:W-:Y:S05]  /*48f0*/  BSYNC B1 ;  /* 0x0000000000017941 */ /* 0x000fea0003800000 */
.L_x_102:
[----:B-----5:R-:W-:Y:S01]  /*4900*/  LOP3.LUT R4, R103, 0xffffe000, RZ, 0xc0, !PT ;  /* 0xffffe00067047812 */ /* 0x020fe200078ec0ff */
[----:B------:R-:W-:Y:S01]  /*4910*/  @P4 IMAD.MOV.U32 R5, RZ, RZ, R15 ;  /* 0x000000ffff054224 */ /* 0x000fe200078e000f */
[----:B------:R-:W-:Y:S03]  /*4920*/  BSSY B1, `(.L_x_104) ;  /* 0x000000a000017945 */ /* 0x000fe60003800000 */
[----:B------:R-:W-:-:S04]  /*4930*/  FMUL R4, R4, R91 ;  /* 0x0000005b04047220 */ /* 0x000fc80000400000 */
[----:B------:R-:W-:Y:S01]  /*4940*/  FFMA R29, R29, R90, R4 ;  /* 0x0000005a1d1d7223 */ /* 0x000fe20000000004 */
[----:B------:R-:W-:-:S04]  /*4950*/  @P4 IMAD.MOV.U32 R4, RZ, RZ, R14 ;  /* 0x000000ffff044224 */ /* 0x000fc800078e000e */
[----:B------:R-:W-:-:S05]  /*4960*/  F2FP.TF32.F32.PACK_B R29, R29 ;  /* 0x0000001dff1d723e */ /* 0x000fca00024050ff */
[----:B------:R2:W-:Y:S01]  /*4970*/  @P4 STG.E desc[UR36][R4.64+0x24], R29 ;  /* 0x0000241d04004986 */ /* 0x0005e2000c101924 */
[----:B------:R-:W-:-:S04]  /*4980*/  ISETP.NE.AND P4, PT, R116, RZ, PT ;  /* 0x000000ff7400720c */ /* 0x000fc80003f85270 */
[----:B------:R-:W-:-:S13]  /*4990*/  ISETP.GT.AND P4, PT, R3, 0x88, P4 ;  /* 0x000000880300780c */ /* 0x000fda0002784270 */
[----:B--2---:R-:W-:Y:S05]  /*49a0*/  @!P4 BRA `(.L_x_105) ;  /* 0x000000000004c947 */ /* 0x004fea0003800000 */
[----:B------:R2:W5:Y:S02]  /*49b0*/  LDG.E.LTC128B R103, desc[UR36][R12.64+0x20] ;  /* 0x000020240c677981 */ /* 0x000564000c1e1920 */
.L_x_105:
[----:B------:R-:W-:Y:S05]  /*49c0*/  BSYNC B1 ;  /* 0x0000000000017941 */ /* 0x000fea0003800000 */
.L_x_104:
[----:B-----5:R-:W-:Y:S01]  /*49d0*/  LOP3.LUT R4, R103, 0xffffe000, RZ, 0xc0, !PT ;  /* 0xffffe00067047812 */ /* 0x020fe200078ec0ff */
[----:B------:R-:W-:Y:S04]  /*49e0*/  BSSY B1, `(.L_x_106) ;  /* 0x0000008000017945 */ /* 0x000fe80003800000 */
[----:B------:R-:W-:-:S04]  /*49f0*/  FMUL R5, R4, R91 ;  /* 0x0000005b04057220 */ /* 0x000fc80000400000 */
[----:B------:R-:W-:-:S05]  /*4a00*/  FFMA R5, R30, R90, R5 ;  /* 0x0000005a1e057223 */ /* 0x000fca0000000005 */
[----:B------:R-:W-:-:S05]  /*4a10*/  F2FP.TF32.F32.PACK_B R5, R5 ;  /* 0x00000005ff05723e */ /* 0x000fca00024050ff */
[----:B------:R3:W-:Y:S01]  /*4a20*/  @P4 STG.E desc[UR36][R8.64+0x20], R5 ;  /* 0x0000200508004986 */ /* 0x0007e2000c101924 */
[----:B------:R-:W-:-:S13]  /*4a30*/  ISETP.GT.AND P4, PT, R3, 0x88, P6 ;  /* 0x000000880300780c */ /* 0x000fda0003784270 */
[----:B---3--:R-:W-:Y:S05]  /*4a40*/  @!P4 BRA `(.L_x_107) ;  /* 0x000000000004c947 */ /* 0x008fea0003800000 */
[----:B------:R3:W5:Y:S02]  /*4a50*/  LDG.E.LTC128B R103, desc[UR36][R12.64+0x24] ;  /* 0x000024240c677981 */ /* 0x000764000c1e1920 */
.L_x_107:
[----:B------:R-:W-:Y:S05]  /*4a60*/  BSYNC B1 ;  /* 0x0000000000017941 */ /* 0x000fea0003800000 */
.L_x_106:
[----:B-----5:R-:W-:Y:S01]  /*4a70*/  LOP3.LUT R4, R103, 0xffffe000, RZ, 0xc0, !PT ;  /* 0xffffe00067047812 */ /* 0x020fe200078ec0ff */
[----:B------:R-:W-:Y:S01]  /*4a80*/  @P4 IMAD.MOV.U32 R5, RZ, RZ, R9 ;  /* 0x000000ffff054224 */ /* 0x000fe200078e0009 */
[----:B------:R-:W-:Y:S01]  /*4a90*/  ISETP.NE.AND P6, PT, R112, RZ, PT ;  /* 0x000000ff7000720c */ /* 0x000fe20003fc5270 */
[----:B------:R-:W-:Y:S02]  /*4aa0*/  BSSY B1, `(.L_x_108) ;  /* 0x0000009000017945 */ /* 0x000fe40003800000 */
[----:B------:R-:W-:-:S04]  /*4ab0*/  FMUL R4, R4, R91 ;  /* 0x0000005b04047220 */ /* 0x000fc80000400000 */
[----:B------:R-:W-:Y:S01]  /*4ac0*/  FFMA R31, R31, R90, R4 ;  /* 0x0000005a1f1f7223 */ /* 0x000fe20000000004 */
[----:B------:R-:W-:-:S04]  /*4ad0*/  @P4 IMAD.MOV.U32 R4, RZ, RZ, R8 ;  /* 0x000000ffff044224 */ /* 0x000fc800078e0008 */
[----:B------:R-:W-:-:S05]  /*4ae0*/  F2FP.TF32.F32.PACK_B R31, R31 ;  /* 0x0000001fff1f723e */ /* 0x000fca00024050ff */
[----:B------:R4:W-:Y:S01]  /*4af0*/  @P4 STG.E desc[UR36][R4.64+0x24], R31 ;  /* 0x0000241f04004986 */ /* 0x0009e2000c101924 */
[----:B------:R-:W-:-:S13]  /*4b00*/  ISETP.GT.AND P4, PT, R3, 0x80, P6 ;  /* 0x000000800300780c */ /* 0x000fda0003784270 */
[----:B----4-:R-:W-:Y:S05]  /*4b10*/  @!P4 BRA `(.L_x_109) ;  /* 0x000000000004c947 */ /* 0x010fea0003800000 */
[----:B------:R4:W5:Y:S02]  /*4b20*/  LDG.E.LTC128B R103, desc[UR36][R58.64+0x40] ;  /* 0x000040243a677981 */ /* 0x000964000c1e1920 */
.L_x_109:
[----:B------:R-:W-:Y:S05]  /*4b30*/  BSYNC B1 ;  /* 0x0000000000017941 */ /* 0x000fea0003800000 */
.L_x_108:
[----:B-----5:R-:W-:Y:S01]  /*4b40*/  LOP3.LUT R4, R103, 0xffffe000, RZ, 0xc0, !PT ;  /* 0xffffe00067047812 */ /* 0x020fe200078ec0ff */
[----:B------:R-:W-:Y:S01]  /*4b50*/  BSSY B1, `(.L_x_110) ;  /* 0x000000b000017945 */ /* 0x000fe20003800000 */
[----:B------:R-:W-:-:S03]  /*4b60*/  ISETP.NE.AND P6, PT, R104, RZ, PT ;  /* 0x000000ff6800720c */ /* 0x000fc60003fc5270 */
[----:B------:R-:W-:Y:S01]  /*4b70*/  FMUL R5, R4, R91 ;  /* 0x0000005b04057220 */ /* 0x000fe20000400000 */
[----:B------:R-:W-:-:S03]  /*4b80*/  @P4 IMAD.MOV.U32 R4, RZ, RZ, R14 ;  /* 0x000000ffff044224 */ /* 0x000fc600078e000e */
[----:B------:R-:W-:Y:S01]  /*4b90*/  FFMA R7, R32, R90, R5 ;  /* 0x0000005a20077223 */ /* 0x000fe20000000005 */
[----:B------:R-:W-:-:S04]  /*4ba0*/  @P4 IMAD.MOV.U32 R5, RZ, RZ, R15 ;  /* 0x000000ffff054224 */ /* 0x000fc800078e000f */
[----:B------:R-:W-:-:S05]  /*4bb0*/  F2FP.TF32.F32.PACK_B R7, R7 ;  /* 0x00000007ff07723e */ /* 0x000fca00024050ff */
[----:B------:R0:W-:Y:S01]  /*4bc0*/  @P4 STG.E desc[UR36][R4.64+0x40], R7 ;  /* 0x0000400704004986 */ /* 0x0001e2000c101924 */
[----:B------:R-:W-:-:S13]  /*4bd0*/  ISETP.GT.AND P4, PT, R3, 0x80, P6 ;  /* 0x000000800300780c */ /* 0x000fda0003784270 */
[----:B0-----:R-:W-:Y:S05]  /*4be0*/  @!P4 BRA `(.L_x_111) ;  /* 0x000000000004c947 */ /* 0x001fea0003800000 */
[----:B------:R0:W5:Y:S02]  /*4bf0*/  LDG.E.LTC128B R103, desc[UR36][R58.64+0x44] ;  /* 0x000044243a677981 */ /* 0x000164000c1e1920 */
.L_x_111:
[----:B------:R-:W-:Y:S05]  /*4c00*/  BSYNC B1 ;  /* 0x0000000000017941 */ /* 0x000fea0003800000 */
.L_x_110:
        /* <DEDUP_REMOVED lines=10> */
[----:B0-----:R-:W-:Y:S05]  /*4cb0*/  @!P4 BRA `(.L_x_113) ;  /* 0x000000000004c947 */ /* 0x001fea0003800000 */
[----:B------:R0:W5:Y:S02]  /*4cc0*/  LDG.E.LTC128B R103, desc[UR36][R12.64+0x40] ;  /* 0x000040240c677981 */ /* 0x000164000c1e1920 */
.L_x_113:
[----:B------:R-:W-:Y:S05]  /*4cd0*/  BSYNC B1 ;  /* 0x0000000000017941 */ /* 0x000fea0003800000 */
.L_x_112:
[----:B-----5:R-:W-:Y:S01]  /*4ce0*/  LOP3.LUT R4, R103, 0xffffe000, RZ, 0xc0, !PT ;  /* 0xffffe00067047812 */ /* 0x020fe200078ec0ff */
[----:B------:R-:W-:Y:S04]  /*4cf0*/  BSSY B1, `(.L_x_114) ;  /* 0x000000a000017945 */ /* 0x000fe80003800000 */
        /* <DEDUP_REMOVED lines=9> */
.L_x_115:
[----:B------:R-:W-:Y:S05]  /*4d90*/  BSYNC B1 ;  /* 0x0000000000017941 */ /* 0x000fea0003800000 */
.L_x_114:
        /* <DEDUP_REMOVED lines=10> */
[----:B0-----:R-:W-:Y:S05]  /*4e40*/  @!P4 BRA `(.L_x_117) ;  /* 0x000000000004c947 */ /* 0x001fea0003800000 */
[----:B------:R0:W5:Y:S02]  /*4e50*/  LDG.E.LTC128B R103, desc[UR36][R58.64+0x60] ;  /* 0x000060243a677981 */ /* 0x000164000c1e1920 */
.L_x_117:
[----:B------:R-:W-:Y:S05]  /*4e60*/  BSYNC B1 ;  /* 0x0000000000017941 */ /* 0x000fea0003800000 */
.L_x_116:
        /* <DEDUP_REMOVED lines=12> */
.L_x_119:
[----:B------:R-:W-:Y:S05]  /*4f30*/  BSYNC B1 ;  /* 0x0000000000017941 */ /* 0x000fea0003800000 */
.L_x_118:
        /* <DEDUP_REMOVED lines=12> */
.L_x_121:
[----:B------:R-:W-:Y:S05]  /*5000*/  BSYNC B1 ;  /* 0x0000000000017941 */ /* 0x000fea0003800000 */
.L_x_120:
        /* <DEDUP_REMOVED lines=11> */
.L_x_123:
[----:B------:R-:W-:Y:S05]  /*50c0*/  BSYNC B1 ;  /* 0x0000000000017941 */ /* 0x000fea0003800000 */
.L_x_122:
        /* <DEDUP_REMOVED lines=12> */
.L_x_125:
[----:B------:R-:W-:Y:S05]  /*5190*/  BSYNC B1 ;  /* 0x0000000000017941 */ /* 0x000fea0003800000 */
.L_x_124:
        /* <DEDUP_REMOVED lines=12> */
.L_x_127:
[----:B------:R-:W-:Y:S05]  /*5260*/  BSYNC B1 ;  /* 0x0000000000017941 */ /* 0x000fea0003800000 */
.L_x_126:
        /* <DEDUP_REMOVED lines=12> */
.L_x_129:
[----:B------:R-:W-:Y:S05]  /*5330*/  BSYNC B1 ;  /* 0x0000000000017941 */ /* 0x000fea0003800000 */
.L_x_128:
        /* <DEDUP_REMOVED lines=11> */
.L_x_131:
[----:B------:R-:W-:Y:S05]  /*53f0*/  BSYNC B1 ;  /* 0x0000000000017941 */ /* 0x000fea0003800000 */
.L_x_130:
        /* <DEDUP_REMOVED lines=12> */
.L_x_133:
[----:B------:R-:W-:Y:S05]  /*54c0*/  BSYNC B1 ;  /* 0x0000000000017941 */ /* 0x000fea0003800000 */
.L_x_132:
        /* <DEDUP_REMOVED lines=11> */
.L_x_135:
[----:B------:R-:W-:Y:S05]  /*5580*/  BSYNC B1 ;  /* 0x0000000000017941 */ /* 0x000fea0003800000 */
.L_x_134:
        /* <DEDUP_REMOVED lines=11> */
.L_x_137:
[----:B------:R-:W-:Y:S05]  /*5640*/  BSYNC B1 ;  /* 0x0000000000017941 */ /* 0x000fea0003800000 */
.L_x_136:
[----:B-----5:R-:W-:Y:S01]  /*5650*/  LOP3.LUT R4, R103, 0xffffe000, RZ, 0xc0, !PT ;  /* 0xffffe00067047812 */ /* 0x020fe200078ec0ff */
[----:B------:R-:W-:Y:S01]  /*5660*/  BSSY B1, `(.L_x_138) ;  /* 0x000000a000017945 */ /* 0x000fe20003800000 */
[----:B------:R-:W-:-:S03]  /*5670*/  ISETP.GT.AND P5, PT, R3, 0x88, P5 ;  /* 0x000000880300780c */ /* 0x000fc60002fa4270 */
[----:B------:R-:W-:Y:S01]  /*5680*/  FMUL R5, R4, R91 ;  /* 0x0000005b04057220 */ /* 0x000fe20000400000 */
[----:B------:R-:W-:-:S03]  /*5690*/  @P4 IMAD.MOV.U32 R4, RZ, RZ, R8 ;  /* 0x000000ffff044224 */ /* 0x000fc600078e0008 */
[----:B------:R-:W-:Y:S01]  /*56a0*/  FFMA R7, R46, R90, R5 ;  /* 0x0000005a2e077223 */ /* 0x000fe20000000005 */
[----:B------:R-:W-:-:S04]  /*56b0*/  @P4 IMAD.MOV.U32 R5, RZ, RZ, R9 ;  /* 0x000000ffff054224 */ /* 0x000fc800078e0009 */
[----:B------:R-:W-:-:S05]  /*56c0*/  F2FP.TF32.F32.PACK_B R7, R7 ;  /* 0x00000007ff07723e */ /* 0x000fca00024050ff */
[----:B------:R0:W-:Y:S01]  /*56d0*/  @P4 STG.E desc[UR36][R4.64+0xa0], R7 ;  /* 0x0000a00704004986 */ /* 0x0001e2000c101924 */
[----:B------:R-:W-:Y:S05]  /*56e0*/  @!P5 BRA `(.L_x_139) ;  /* 0x000000000004d947 */ /* 0x000fea0003800000 */
[----:B------:R0:W5:Y:S02]  /*56f0*/  LDG.E.LTC128B R103, desc[UR36][R12.64+0xa4] ;  /* 0x0000a4240c677981 */ /* 0x000164000c1e1920 */
.L_x_139:
[----:B------:R-:W-:Y:S05]  /*5700*/  BSYNC B1 ;  /* 0x0000000000017941 */ /* 0x000fea0003800000 */
.L_x_138:
[----:B0----5:R-:W-:Y:S01]  /*5710*/  LOP3.LUT R4, R103, 0xffffe000, RZ, 0xc0, !PT ;  /* 0xffffe00067047812 */ /* 0x021fe200078ec0ff */
        /* <DEDUP_REMOVED lines=10> */
.L_x_141:
[----:B------:R-:W-:Y:S05]  /*57c0*/  BSYNC B1 ;  /* 0x0000000000017941 */ /* 0x000fea0003800000 */
.L_x_140:
[----:B0----5:R-:W-:Y:S01]  /*57d0*/  LOP3.LUT R4, R103, 0xffffe000, RZ, 0xc0, !PT ;  /* 0xffffe00067047812 */ /* 0x021fe200078ec0ff */
        /* <DEDUP_REMOVED lines=10> */
.L_x_143:
[----:B------:R-:W-:Y:S05]  /*5880*/  BSYNC B1 ;  /* 0x0000000000017941 */ /* 0x000fea0003800000 */
.L_x_142:
        /* <DEDUP_REMOVED lines=11> */
.L_x_145:
[----:B------:R-:W-:Y:S05]  /*5940*/  BSYNC B1 ;  /* 0x0000000000017941 */ /* 0x000fea0003800000 */
.L_x_144:
        /* <DEDUP_REMOVED lines=11> */
.L_x_147:
[----:B------:R-:W-:Y:S05]  /*5a00*/  BSYNC B1 ;  /* 0x0000000000017941 */ /* 0x000fea0003800000 */
.L_x_146:
        /* <DEDUP_REMOVED lines=11> */
.L_x_149:
[----:B------:R-:W-:Y:S05]  /*5ac0*/  BSYNC B1 ;  /* 0x0000000000017941 */ /* 0x000fea0003800000 */
.L_x_148:
        /* <DEDUP_REMOVED lines=11> */
.L_x_151:
[----:B------:R-:W-:Y:S05]  /*5b80*/  BSYNC B1 ;  /* 0x0000000000017941 */ /* 0x000fea0003800000 */
.L_x_150:
[----:B0----5:R-:W-:Y:S01]  /*5b90*/  LOP3.LUT R4, R103, 0xffffe000, RZ, 0xc0, !PT ;  /* 0xffffe00067047812 */ /* 0x021fe200078ec0ff */
        /* <DEDUP_REMOVED lines=8> */
.L_x_153:
[----:B------:R-:W-:Y:S05]  /*5c20*/  BSYNC B1 ;  /* 0x0000000000017941 */ /* 0x000fea0003800000 */
.L_x_152:
        /* <DEDUP_REMOVED lines=11> */
.L_x_155:
[----:B------:R-:W-:Y:S05]  /*5ce0*/  BSYNC B1 ;  /* 0x0000000000017941 */ /* 0x000fea0003800000 */
.L_x_154:
[----:B------:R-:W-:Y:S05]  /*5cf0*/  @!P0 BRA `(.L_x_156) ;  /* 0x00000014008c8947 */ /* 0x000fea0003800000 */
[----:B0----5:R-:W-:-:S05]  /*5d00*/  LOP3.LUT R4, R103, 0xffffe000, RZ, 0xc0, !PT ;  /* 0xffffe00067047812 */ /* 0x021fca00078ec0ff */
[----:B------:R-:W-:-:S04]  /*5d10*/  FMUL R4, R4, R91 ;  /* 0x0000005b04047220 */ /* 0x000fc80000400000 */
[----:B------:R-:W-:-:S05]  /*5d20*/  FFMA R55, R55, R90, R4 ;  /* 0x0000005a37377223 */ /* 0x000fca0000000004 */
[----:B------:R-:W-:-:S05]  /*5d30*/  F2FP.TF32.F32.PACK_B R55, R55 ;  /* 0x00000037ff37723e */ /* 0x000fca00024050ff */
[----:B------:R0:W-:Y:S01]  /*5d40*/  STG.E desc[UR36][R8.64+0xe4], R55 ;  /* 0x0000e43708007986 */ /* 0x0001e2000c101924 */
[----:B------:R-:W-:Y:S05]  /*5d50*/  BRA `(.L_x_156) ;  /* 0x0000001400747947 */ /* 0x000fea0003800000 */
.L_x_33:
[----:B------:R-:W-:Y:S01]  /*5d60*/  ULDC.64 UR4, c[0x0][0x5c0] ;  /* 0x0001700000047ab9 */ /* 0x000fe20000000a00 */
[-C--:B------:R-:W-:Y:S01]  /*5d70*/  FMUL R5, R56, R90.reuse ;  /* 0x0000005a38057220 */ /* 0x080fe20000400000 */
[----:B------:R-:W-:Y:S01]  /*5d80*/  ISETP.GT.AND P4, PT, R4, 0x1, PT ;  /* 0x000000010400780c */ /* 0x000fe20003f84270 */
[-C--:B------:R-:W-:Y:S01]  /*5d90*/  FMUL R57, R57, R90.reuse ;  /* 0x0000005a39397220 */ /* 0x080fe20000400000 */
[----:B------:R-:W-:Y:S01]  /*5da0*/  LEA R8, P2, R114, UR4, 0x2 ;  /* 0x0000000472087c11 */ /* 0x000fe2000f8410ff */
[----:B------:R-:W-:Y:S01]  /*5db0*/  IMAD.SHL.U32 R15, R92, 0x4, RZ ;  /* 0x000000045c0f7824 */ /* 0x000fe200078e00ff */
[----:B------:R-:W-:Y:S01]  /*5dc0*/  ISETP.GT.AND P1, PT, R3, RZ, P4 ;  /* 0x000000ff0300720c */ /* 0x000fe20002724270 */
[----:B------:R-:W-:Y:S01]  /*5dd0*/  IMAD.SHL.U32 R103, R93, 0x4, RZ ;  /* 0x000000045d677824 */ /* 0x000fe200078e00ff */
[----:B------:R-:W-:Y:S01]  /*5de0*/  LEA.HI.X R9, R114, UR5, R117, 0x2, P2 ;  /* 0x0000000572097c11 */ /* 0x000fe200090f1475 */
[-C--:B------:R-:W-:Y:S01]  /*5df0*/  FMUL R59, R59, R90.reuse ;  /* 0x0000005a3b3b7220 */ /* 0x080fe20000400000 */
[----:B------:R-:W-:Y:S01]  /*5e00*/  F2FP.TF32.F32.PACK_B R5, R5 ;  /* 0x00000005ff05723e */ /* 0x000fe200024050ff */
[-C--:B------:R-:W-:Y:S01]  /*5e10*/  FMUL R13, R58, R90.reuse ;  /* 0x0000005a3a0d7220 */ /* 0x080fe20000400000 */
[----:B------:R-:W-:Y:S01]  /*5e20*/  F2FP.TF32.F32.PACK_B R57, R57 ;  /* 0x00000039ff39723e */ /* 0x000fe200024050ff */
[-C--:B------:R-:W-:Y:S01]  /*5e30*/  FMUL R61, R61, R90.reuse ;  /* 0x0000005a3d3d7220 */ /* 0x080fe20000400000 */
[----:B------:R-:W-:Y:S01]  /*5e40*/  SHF.L.U64.HI R7, R92, 0x2, R95 ;  /* 0x000000025c077819 */ /* 0x000fe2000001025f */
[----:B------:R0:W-:Y:S01]  /*5e50*/  @P0 STG.E desc[UR36][R8.64], R5 ;  /* 0x0000000508000986 */ /* 0x0001e2000c101924 */
[----:B------:R-:W-:Y:S01]  /*5e60*/  ISETP.GT.AND P0, PT, R3, 0x8, P4 ;  /* 0x000000080300780c */ /* 0x000fe20002704270 */
[----:B------:R-:W-:Y:S01]  /*5e70*/  FMUL R63, R63, R90 ;  /* 0x0000005a3f3f7220 */ /* 0x000fe20000400000 */
[----:B------:R-:W-:Y:S01]  /*5e80*/  IADD3 R10, P2, R15, R8, RZ ;  /* 0x000000080f0a7210 */ /* 0x000fe20007f5e0ff */
[----:B------:R-:W-:Y:S01]  /*5e90*/  @P1 STG.E desc[UR36][R8.64+0x4], R57 ;  /* 0x0000043908001986 */ /* 0x000fe2000c101924 */
[----:B------:R-:W-:Y:S01]  /*5ea0*/  SHF.L.U64.HI R23, R93, 0x2, R94 ;  /* 0x000000025d177819 */ /* 0x000fe2000001025e */
[----:B------:R-:W-:Y:S01]  /*5eb0*/  FMUL R65, R65, R90 ;  /* 0x0000005a41417220 */ /* 0x000fe20000400000 */
[----:B------:R-:W-:Y:S01]  /*5ec0*/  F2FP.TF32.F32.PACK_B R59, R59 ;  /* 0x0000003bff3b723e */ /* 0x000fe200024050ff */
[----:B------:R-:W-:Y:S01]  /*5ed0*/  IMAD.X R11, R7, 0x1, R9, P2 ;  /* 0x00000001070b7824 */ /* 0x000fe200010e0609 */
[----:B------:R-:W-:Y:S01]  /*5ee0*/  IADD3 R6, P1, P2, R103, R8, R15 ;  /* 0x0000000867067210 */ /* 0x000fe20007a3e00f */
[-C--:B------:R-:W-:Y:S01]  /*5ef0*/  FMUL R67, R67, R90.reuse ;  /* 0x0000005a43437220 */ /* 0x080fe20000400000 */
[----:B------:R-:W-:Y:S01]  /*5f00*/  ISETP.GT.AND P5, PT, R4, 0x8, PT ;  /* 0x000000080400780c */ /* 0x000fe20003fa4270 */
[-C--:B0-----:R-:W-:Y:S01]  /*5f10*/  FMUL R5, R60, R90.reuse ;  /* 0x0000005a3c057220 */ /* 0x081fe20000400000 */
[C---:B------:R-:W-:Y:S01]  /*5f20*/  ISETP.GT.AND P4, PT, R4.reuse, 0x9, PT ;  /* 0x000000090400780c */ /* 0x040fe20003f84270 */
[----:B------:R-:W-:Y:S01]  /*5f30*/  @P0 STG.E desc[UR36][R10.64+0x4], R59 ;  /* 0x0000043b0a000986 */ /* 0x000fe2000c101924 */
[----:B------:R-:W-:Y:S01]  /*5f40*/  ISETP.GT.AND P3, PT, R3, 0x8, P6 ;  /* 0x000000080300780c */ /* 0x000fe20003764270 */
[-C--:B------:R-:W-:Y:S01]  /*5f50*/  FMUL R69, R69, R90.reuse ;  /* 0x0000005a45457220 */ /* 0x080fe20000400000 */
[----:B------:R-:W-:Y:S01]  /*5f60*/  IADD3.X R7, R23, R9, R7, P1, P2 ;  /* 0x0000000917077210 */ /* 0x000fe20000fe4407 */
[-C--:B------:R-:W-:Y:S01]  /*5f70*/  FMUL R71, R71, R90.reuse ;  /* 0x0000005a47477220 */ /* 0x080fe20000400000 */
[----:B------:R-:W-:Y:S01]  /*5f80*/  ISETP.GT.AND P1, PT, R3, RZ, P5 ;  /* 0x000000ff0300720c */ /* 0x000fe20002f24270 */
[-C--:B------:R-:W-:Y:S01]  /*5f90*/  FMUL R73, R73, R90.reuse ;  /* 0x0000005a49497220 */ /* 0x080fe20000400000 */
[----:B------:R-:W-:Y:S01]  /*5fa0*/  ISETP.GT.AND P0, PT, R3, RZ, P4 ;  /* 0x000000ff0300720c */ /* 0x000fe20002704270 */
[-C--:B------:R-:W-:Y:S01]  /*5fb0*/  FMUL R75, R75, R90.reuse ;  /* 0x0000005a4b4b7220 */ /* 0x080fe20000400000 */
[----:B------:R-:W-:Y:S01]  /*5fc0*/  F2FP.TF32.F32.PACK_B R13, R13 ;  /* 0x0000000dff0d723e */ /* 0x000fe200024050ff */
[-C--:B------:R-:W-:Y:S01]  /*5fd0*/  FMUL R77, R77, R90.reuse ;  /* 0x0000005a4d4d7220 */ /* 0x080fe20000400000 */
[----:B------:R-:W-:Y:S01]  /*5fe0*/  F2FP.TF32.F32.PACK_B R5, R5 ;  /* 0x00000005ff05723e */ /* 0x000fe200024050ff */
[-C--:B------:R-:W-:Y:S01]  /*5ff0*/  FMUL R79, R79, R90.reuse ;  /* 0x0000005a4f4f7220 */ /* 0x080fe20000400000 */
[----:B------:R-:W-:Y:S01]  /*6000*/  F2FP.TF32.F32.PACK_B R61, R61 ;  /* 0x0000003dff3d723e */ /* 0x000fe200024050ff */
[----:B------:R0:W-:Y:S01]  /*6010*/  @P3 STG.E desc[UR36][R10.64], R13 ;  /* 0x0000000d0a003986 */ /* 0x0001e2000c101924 */
[----:B------:R-:W-:Y:S01]  /*6020*/  F2FP.TF32.F32.PACK_B R63, R63 ;  /* 0x0000003fff3f723e */ /* 0x000fe200024050ff */
[-C--:B------:R-:W-:Y:S01]  /*6030*/  FMUL R81, R81, R90.reuse ;  /* 0x0000005a51517220 */ /* 0x080fe20000400000 */
[C---:B------:R-:W-:Y:S01]  /*6040*/  ISETP.GT.AND P3, PT, R4.reuse, 0x10, PT ;  /* 0x000000100400780c */ /* 0x040fe20003f64270 */
[----:B------:R1:W-:Y:S01]  /*6050*/  @P1 STG.E desc[UR36][R8.64+0x20], R5 ;  /* 0x0000200508001986 */ /* 0x0003e2000c101924 */
[----:B------:R-:W-:Y:S01]  /*6060*/  ISETP.GT.AND P1, PT, R3, 0x8, P5 ;  /* 0x000000080300780c */ /* 0x000fe20002f24270 */
[-C--:B------:R-:W-:Y:S01]  /*6070*/  FMUL R83, R83, R90.reuse ;  /* 0x0000005a53537220 */ /* 0x080fe20000400000 */
[----:B------:R-:W-:Y:S01]  /*6080*/  ISETP.GT.AND P2, PT, R4, 0x11, PT ;  /* 0x000000110400780c */ /* 0x000fe20003f44270 */
[----:B------:R-:W-:Y:S01]  /*6090*/  @P0 STG.E desc[UR36][R8.64+0x24], R61 ;  /* 0x0000243d08000986 */ /* 0x000fe2000c101924 */
[----:B------:R-:W-:Y:S01]  /*60a0*/  ISETP.GT.AND P0, PT, R3, 0x8, P4 ;  /* 0x000000080300780c */ /* 0x000fe20002704270 */
[-C--:B------:R-:W-:Y:S01]  /*60b0*/  FMUL R85, R85, R90.reuse ;  /* 0x0000005a55557220 */ /* 0x080fe20000400000 */
[----:B------:R-:W-:Y:S01]  /*60c0*/  F2FP.TF32.F32.PACK_B R65, R65 ;  /* 0x00000041ff41723e */ /* 0x000fe200024050ff */
[-C--:B0-----:R-:W-:Y:S01]  /*60d0*/  FMUL R13, R62, R90.reuse ;  /* 0x0000005a3e0d7220 */ /* 0x081fe20000400000 */
[----:B------:R-:W-:Y:S01]  /*60e0*/  F2FP.TF32.F32.PACK_B R67, R67 ;  /* 0x00000043ff43723e */ /* 0x000fe200024050ff */
[-C--:B------:R-:W-:Y:S01]  /*60f0*/  FMUL R87, R87, R90.reuse ;  /* 0x0000005a57577220 */ /* 0x080fe20000400000 */
[----:B------:R-:W-:Y:S01]  /*6100*/  F2FP.TF32.F32.PACK_B R69, R69 ;  /* 0x00000045ff45723e */ /* 0x000fe200024050ff */
[-C--:B-1----:R-:W-:Y:S01]  /*6110*/  FMUL R5, R64, R90.reuse ;  /* 0x0000005a40057220 */ /* 0x082fe20000400000 */
[----:B------:R-:W-:Y:S01]  /*6120*/  F2FP.TF32.F32.PACK_B R13, R13 ;  /* 0x0000000dff0d723e */ /* 0x000fe200024050ff */
[-C--:B------:R-:W-:Y:S01]  /*6130*/  FMUL R25, R25, R90.reuse ;  /* 0x0000005a19197220 */ /* 0x080fe20000400000 */
[----:B------:R-:W-:Y:S01]  /*6140*/  F2FP.TF32.F32.PACK_B R71, R71 ;  /* 0x00000047ff47723e */ /* 0x000fe200024050ff */
[-C--:B------:R-:W-:Y:S01]  /*6150*/  FMUL R27, R27, R90.reuse ;  /* 0x0000005a1b1b7220 */ /* 0x080fe20000400000 */
[----:B------:R-:W-:Y:S01]  /*6160*/  F2FP.TF32.F32.PACK_B R5, R5 ;  /* 0x00000005ff05723e */ /* 0x000fe200024050ff */
[----:B------:R-:W-:Y:S01]  /*6170*/  @P0 STG.E desc[UR36][R10.64+0x24], R63 ;  /* 0x0000243f0a000986 */ /* 0x000fe2000c101924 */
[----:B------:R-:W-:Y:S01]  /*6180*/  ISETP.GT.AND P0, PT, R3, RZ, P3 ;  /* 0x000000ff0300720c */ /* 0x000fe20001f04270 */
[-C--:B------:R-:W-:Y:S01]  /*6190*/  FMUL R29, R29, R90.reuse ;  /* 0x0000005a1d1d7220 */ /* 0x080fe20000400000 */
[----:B------:R-:W-:Y:S01]  /*61a0*/  F2FP.TF32.F32.PACK_B R73, R73 ;  /* 0x00000049ff49723e */ /* 0x000fe200024050ff */
[----:B------:R0:W-:Y:S01]  /*61b0*/  @P1 STG.E desc[UR36][R10.64+0x20], R13 ;  /* 0x0000200d0a001986 */ /* 0x0001e2000c101924 */
[C---:B------:R-:W-:Y:S01]  /*61c0*/  ISETP.GT.AND P1, PT, R4.reuse, 0x19, PT ;  /* 0x000000190400780c */ /* 0x040fe20003f24270 */
[-C--:B------:R-:W-:Y:S01]  /*61d0*/  FMUL R31, R31, R90.reuse ;  /* 0x0000005a1f1f7220 */ /* 0x080fe20000400000 */
[----:B------:R-:W-:Y:S01]  /*61e0*/  F2FP.TF32.F32.PACK_B R75, R75 ;  /* 0x0000004bff4b723e */ /* 0x000fe200024050ff */
[-C--:B------:R-:W-:Y:S01]  /*61f0*/  FMUL R33, R33, R90.reuse ;  /* 0x0000005a21217220 */ /* 0x080fe20000400000 */
[C---:B------:R-:W-:Y:S01]  /*6200*/  ISETP.GT.AND P5, PT, R4.reuse, 0x28, PT ;  /* 0x000000280400780c */ /* 0x040fe20003fa4270 */
[-C--:B------:R-:W-:Y:S01]  /*6210*/  FMUL R35, R35, R90.reuse ;  /* 0x0000005a23237220 */ /* 0x080fe20000400000 */
[----:B------:R-:W-:Y:S01]  /*6220*/  ISETP.GT.AND P4, PT, R4, 0x29, PT ;  /* 0x000000290400780c */ /* 0x000fe20003f84270 */
[-C--:B------:R-:W-:Y:S01]  /*6230*/  FMUL R37, R37, R90.reuse ;  /* 0x0000005a25257220 */ /* 0x080fe20000400000 */
[----:B------:R-:W-:Y:S01]  /*6240*/  F2FP.TF32.F32.PACK_B R77, R77 ;  /* 0x0000004dff4d723e */ /* 0x000fe200024050ff */
[----:B------:R1:W-:Y:S01]  /*6250*/  @P0 STG.E desc[UR36][R8.64+0x40], R5 ;  /* 0x0000400508000986 */ /* 0x0003e2000c101924 */
[----:B------:R-:W-:Y:S01]  /*6260*/  ISETP.GT.AND P0, PT, R3, RZ, P2 ;  /* 0x000000ff0300720c */ /* 0x000fe20001704270 */
[-C--:B0-----:R-:W-:Y:S01]  /*6270*/  FMUL R13, R66, R90.reuse ;  /* 0x0000005a420d7220 */ /* 0x081fe20000400000 */
[----:B------:R-:W-:Y:S01]  /*6280*/  F2FP.TF32.F32.PACK_B R79, R79 ;  /* 0x0000004fff4f723e */ /* 0x000fe200024050ff */
[-C--:B------:R-:W-:Y:S01]  /*6290*/  FMUL R39, R39, R90.reuse ;  /* 0x0000005a27277220 */ /* 0x080fe20000400000 */
[----:B------:R-:W-:Y:S01]  /*62a0*/  F2FP.TF32.F32.PACK_B R81, R81 ;  /* 0x00000051ff51723e */ /* 0x000fe200024050ff */
[-C--:B------:R-:W-:Y:S01]  /*62b0*/  FMUL R41, R41, R90.reuse ;  /* 0x0000005a29297220 */ /* 0x080fe20000400000 */
[----:B------:R-:W-:Y:S01]  /*62c0*/  F2FP.TF32.F32.PACK_B R13, R13 ;  /* 0x0000000dff0d723e */ /* 0x000fe200024050ff */
[-C--:B------:R-:W-:Y:S01]  /*62d0*/  FMUL R43, R43, R90.reuse ;  /* 0x0000005a2b2b7220 */ /* 0x080fe20000400000 */
[----:B------:R-:W-:Y:S01]  /*62e0*/  F2FP.TF32.F32.PACK_B R83, R83 ;  /* 0x00000053ff53723e */ /* 0x000fe200024050ff */
[-C--:B------:R-:W-:Y:S01]  /*62f0*/  FMUL R45, R45, R90.reuse ;  /* 0x0000005a2d2d7220 */ /* 0x080fe20000400000 */
[----:B------:R-:W-:Y:S01]  /*6300*/  P2R R57, PR, RZ, 0x20 ;  /* 0x00000020ff397803 */ /* 0x000fe20000000000 */
[-C--:B-1----:R-:W-:Y:S01]  /*6310*/  FMUL R5, R68, R90.reuse ;  /* 0x0000005a44057220 */ /* 0x082fe20000400000 */
[----:B------:R-:W-:Y:S01]  /*6320*/  P2R R56, PR, RZ, 0x10 ;  /* 0x00000010ff387803 */ /* 0x000fe20000000000 */
[----:B------:R-:W-:Y:S01]  /*6330*/  @P0 STG.E desc[UR36][R8.64+0x44], R65 ;  /* 0x0000444108000986 */ /* 0x000fe2000c101924 */
[----:B------:R-:W-:Y:S01]  /*6340*/  ISETP.GT.AND P0, PT, R3, 0x8, P3 ;  /* 0x000000080300780c */ /* 0x000fe20001f04270 */
[-C--:B------:R-:W-:Y:S01]  /*6350*/  FMUL R47, R47, R90.reuse ;  /* 0x0000005a2f2f7220 */ /* 0x080fe20000400000 */
[----:B------:R-:W-:Y:S01]  /*6360*/  F2FP.TF32.F32.PACK_B R5, R5 ;  /* 0x00000005ff05723e */ /* 0x000fe200024050ff */
[-C--:B------:R-:W-:Y:S01]  /*6370*/  FMUL R49, R49, R90.reuse ;  /* 0x0000005a31317220 */ /* 0x080fe20000400000 */
[----:B------:R-:W-:Y:S01]  /*6380*/  ISETP.GT.AND P3, PT, R4, 0x30, PT ;  /* 0x000000300400780c */ /* 0x000fe20003f64270 */
[-C--:B------:R-:W-:Y:S01]  /*6390*/  FMUL R51, R51, R90.reuse ;  /* 0x0000005a33337220 */ /* 0x080fe20000400000 */
[----:B------:R-:W-:Y:S01]  /*63a0*/  F2FP.TF32.F32.PACK_B R85, R85 ;  /* 0x00000055ff55723e */ /* 0x000fe200024050ff */
[-C--:B------:R-:W-:Y:S01]  /*63b0*/  FMUL R53, R53, R90.reuse ;  /* 0x0000005a35357220 */ /* 0x080fe20000400000 */
[----:B------:R-:W-:Y:S01]  /*63c0*/  F2FP.TF32.F32.PACK_B R87, R87 ;  /* 0x00000057ff57723e */ /* 0x000fe200024050ff */
[----:B------:R-:W-:Y:S01]  /*63d0*/  FMUL R55, R55, R90 ;  /* 0x0000005a37377220 */ /* 0x000fe20000400000 */
[----:B------:R-:W-:-:S02]  /*63e0*/  F2FP.TF32.F32.PACK_B R25, R25 ;  /* 0x00000019ff19723e */ /* 0x000fc400024050ff */
[----:B------:R-:W-:Y:S01]  /*63f0*/  F2FP.TF32.F32.PACK_B R27, R27 ;  /* 0x0000001bff1b723e */ /* 0x000fe200024050ff */
[----:B------:R0:W-:Y:S01]  /*6400*/  @P0 STG.E desc[UR36][R10.64+0x40], R13 ;  /* 0x0000400d0a000986 */ /* 0x0001e2000c101924 */
[----:B------:R-:W-:Y:S02]  /*6410*/  ISETP.GT.AND P0, PT, R3, 0x8, P2 ;  /* 0x000000080300780c */ /* 0x000fe40001704270 */
[----:B------:R-:W-:Y:S02]  /*6420*/  ISETP.GT.AND P2, PT, R4, 0x18, PT ;  /* 0x000000180400780c */ /* 0x000fe40003f44270 */
[----:B------:R-:W-:Y:S02]  /*6430*/  F2FP.TF32.F32.PACK_B R29, R29 ;  /* 0x0000001dff1d723e */ /* 0x000fe400024050ff */
[----:B------:R-:W-:Y:S02]  /*6440*/  F2FP.TF32.F32.PACK_B R31, R31 ;  /* 0x0000001fff1f723e */ /* 0x000fe400024050ff */
[----:B------:R-:W-:-:S02]  /*6450*/  F2FP.TF32.F32.PACK_B R33, R33 ;  /* 0x00000021ff21723e */ /* 0x000fc400024050ff */
[----:B------:R-:W-:Y:S01]  /*6460*/  F2FP.TF32.F32.PACK_B R35, R35 ;  /* 0x00000023ff23723e */ /* 0x000fe200024050ff */
[----:B0-----:R-:W-:Y:S01]  /*6470*/  FMUL R13, R70, R90 ;  /* 0x0000005a460d7220 */ /* 0x001fe20000400000 */
[----:B------:R-:W-:Y:S01]  /*6480*/  F2FP.TF32.F32.PACK_B R37, R37 ;  /* 0x00000025ff25723e */ /* 0x000fe200024050ff */
[----:B------:R-:W-:Y:S01]  /*6490*/  @P0 STG.E desc[UR36][R10.64+0x44], R67 ;  /* 0x000044430a000986 */ /* 0x000fe2000c101924 */
[----:B------:R-:W-:Y:S02]  /*64a0*/  ISETP.GT.AND P0, PT, R3, RZ, P2 ;  /* 0x000000ff0300720c */ /* 0x000fe40001704270 */
[----:B------:R-:W-:Y:S02]  /*64b0*/  F2FP.TF32.F32.PACK_B R13, R13 ;  /* 0x0000000dff0d723e */ /* 0x000fe400024050ff */
[----:B------:R-:W-:Y:S02]  /*64c0*/  F2FP.TF32.F32.PACK_B R39, R39 ;  /* 0x00000027ff27723e */ /* 0x000fe400024050ff */
[----:B------:R-:W-:-:S02]  /*64d0*/  F2FP.TF32.F32.PACK_B R41, R41 ;  /* 0x00000029ff29723e */ /* 0x000fc400024050ff */
[----:B------:R-:W-:Y:S02]  /*64e0*/  F2FP.TF32.F32.PACK_B R43, R43 ;  /* 0x0000002bff2b723e */ /* 0x000fe400024050ff */
[----:B------:R-:W-:Y:S02]  /*64f0*/  F2FP.TF32.F32.PACK_B R45, R45 ;  /* 0x0000002dff2d723e */ /* 0x000fe400024050ff */
[----:B------:R-:W-:Y:S01]  /*6500*/  F2FP.TF32.F32.PACK_B R47, R47 ;  /* 0x0000002fff2f723e */ /* 0x000fe200024050ff */
[----:B------:R0:W-:Y:S01]  /*6510*/  @P0 STG.E desc[UR36][R8.64+0x60], R5 ;  /* 0x0000600508000986 */ /* 0x0001e2000c101924 */
[----:B------:R-:W-:Y:S02]  /*6520*/  ISETP.GT.AND P0, PT, R3, RZ, P1 ;  /* 0x000000ff0300720c */ /* 0x000fe40000f04270 */
[----:B------:R-:W-:Y:S02]  /*6530*/  F2FP.TF32.F32.PACK_B R49, R49 ;  /* 0x00000031ff31723e */ /* 0x000fe400024050ff */
[----:B------:R-:W-:-:S02]  /*6540*/  F2FP.TF32.F32.PACK_B R51, R51 ;  /* 0x00000033ff33723e */ /* 0x000fc400024050ff */
[----:B------:R-:W-:Y:S02]  /*6550*/  F2FP.TF32.F32.PACK_B R53, R53 ;  /* 0x00000035ff35723e */ /* 0x000fe400024050ff */
[----:B------:R-:W-:Y:S01]  /*6560*/  F2FP.TF32.F32.PACK_B R55, R55 ;  /* 0x00000037ff37723e */ /* 0x000fe200024050ff */
[----:B0-----:R-:W-:-:S04]  /*6570*/  FMUL R5, R72, R90 ;  /* 0x0000005a48057220 */ /* 0x001fc80000400000 */
[----:B------:R-:W-:Y:S01]  /*6580*/  @P0 STG.E desc[UR36][R8.64+0x64], R69 ;  /* 0x0000644508000986 */ /* 0x000fe2000c101924 */
[----:B------:R-:W-:Y:S02]  /*6590*/  ISETP.GT.AND P0, PT, R3, 0x8, P2 ;  /* 0x000000080300780c */ /* 0x000fe40001704270 */
[----:B------:R-:W-:Y:S02]  /*65a0*/  ISETP.GT.AND P2, PT, R4, 0x20, PT ;  /* 0x000000200400780c */ /* 0x000fe40003f44270 */
[----:B------:R-:W-:-:S09]  /*65b0*/  F2FP.TF32.F32.PACK_B R5, R5 ;  /* 0x00000005ff05723e */ /* 0x000fd200024050ff */
[----:B------:R0:W-:Y:S01]  /*65c0*/  @P0 STG.E desc[UR36][R10.64+0x60], R13 ;  /* 0x0000600d0a000986 */ /* 0x0001e2000c101924 */
[----:B------:R-:W-:Y:S02]  /*65d0*/  ISETP.GT.AND P0, PT, R3, 0x8, P1 ;  /* 0x000000080300780c */ /* 0x000fe40000f04270 */
[----:B------:R-:W-:Y:S01]  /*65e0*/  ISETP.GT.AND P1, PT, R4, 0x21, PT ;  /* 0x000000210400780c */ /* 0x000fe20003f24270 */
[----:B0-----:R-:W-:-:S10]  /*65f0*/  FMUL R13, R74, R90 ;  /* 0x0000005a4a0d7220 */ /* 0x001fd40000400000 */
[----:B------:R-:W-:Y:S01]  /*6600*/  @P0 STG.E desc[UR36][R10.64+0x64], R71 ;  /* 0x000064470a000986 */ /* 0x000fe2000c101924 */
[----:B------:R-:W-:Y:S02]  /*6610*/  ISETP.GT.AND P0, PT, R3, RZ, P2 ;  /* 0x000000ff0300720c */ /* 0x000fe40001704270 */
[----:B------:R-:W-:-:S11]  /*6620*/  F2FP.TF32.F32.PACK_B R13, R13 ;  /* 0x0000000dff0d723e */ /* 0x000fd600024050ff */
[----:B------:R0:W-:Y:S01]  /*6630*/  @P0 STG.E desc[UR36][R8.64+0x80], R5 ;  /* 0x0000800508000986 */ /* 0x0001e2000c101924 */
[----:B------:R-:W-:Y:S01]  /*6640*/  ISETP.GT.AND P0, PT, R3, RZ, P1 ;  /* 0x000000ff0300720c */ /* 0x000fe20000f04270 */
[----:B0-----:R-:W-:-:S12]  /*6650*/  FMUL R5, R76, R90 ;  /* 0x0000005a4c057220 */ /* 0x001fd80000400000 */
[----:B------:R-:W-:Y:S01]  /*6660*/  @P0 STG.E desc[UR36][R8.64+0x84], R73 ;  /* 0x0000844908000986 */ /* 0x000fe2000c101924 */
[----:B------:R-:W-:Y:S02]  /*6670*/  ISETP.GT.AND P0, PT, R3, 0x8, P2 ;  /* 0x000000080300780c */ /* 0x000fe40001704270 */
[----:B------:R-:W-:Y:S02]  /*6680*/  F2FP.TF32.F32.PACK_B R5, R5 ;  /* 0x00000005ff05723e */ /* 0x000fe400024050ff */
[----:B------:R-:W-:-:S09]  /*6690*/  ISETP.GT.AND P2, PT, R4, 0x38, PT ;  /* 0x000000380400780c */ /* 0x000fd20003f44270 */
[----:B------:R0:W-:Y:S01]  /*66a0*/  @P0 STG.E desc[UR36][R10.64+0x80], R13 ;  /* 0x0000800d0a000986 */ /* 0x0001e2000c101924 */
[----:B------:R-:W-:Y:S01]  /*66b0*/  ISETP.GT.AND P0, PT, R3, 0x8, P1 ;  /* 0x000000080300780c */ /* 0x000fe20000f04270 */
[----:B0-----:R-:W-:-:S12]  /*66c0*/  FMUL R13, R78, R90 ;  /* 0x0000005a4e0d7220 */ /* 0x001fd80000400000 */
        /* <DEDUP_REMOVED lines=8> */
[----:B------:R-:W-:-:S11]  /*6750*/  F2FP.TF32.F32.PACK_B R5, R5 ;  /* 0x00000005ff05723e */ /* 0x000fd600024050ff */
[----:B------:R0:W-:Y:S01]  /*6760*/  @P0 STG.E desc[UR36][R10.64+0xa0], R13 ;  /* 0x0000a00d0a000986 */ /* 0x0001e2000c101924 */
[C---:B------:R-:W-:Y:S02]  /*6770*/  ISETP.GT.AND P0, PT, R3.reuse, 0x8, P4 ;  /* 0x000000080300780c */ /* 0x040fe40002704270 */
[----:B------:R-:W-:Y:S01]  /*6780*/  ISETP.GT.AND P4, PT, R3, 0x8, P2 ;  /* 0x000000080300780c */ /* 0x000fe20001784270 */
[----:B0-----:R-:W-:-:S10]  /*6790*/  FMUL R13, R82, R90 ;  /* 0x0000005a520d7220 */ /* 0x001fd40000400000 */
[----:B------:R-:W-:Y:S01]  /*67a0*/  @P0 STG.E desc[UR36][R10.64+0xa4], R79 ;  /* 0x0000a44f0a000986 */ /* 0x000fe2000c101924 */
[----:B------:R-:W-:Y:S02]  /*67b0*/  ISETP.GT.AND P0, PT, R3, RZ, P3 ;  /* 0x000000ff0300720c */ /* 0x000fe40001f04270 */
[----:B------:R-:W-:-:S11]  /*67c0*/  F2FP.TF32.F32.PACK_B R13, R13 ;  /* 0x0000000dff0d723e */ /* 0x000fd600024050ff */
[----:B------:R0:W-:Y:S01]  /*67d0*/  @P0 STG.E desc[UR36][R8.64+0xc0], R5 ;  /* 0x0000c00508000986 */ /* 0x0001e2000c101924 */
[----:B------:R-:W-:-:S04]  /*67e0*/  ISETP.GT.AND P0, PT, R4, 0x31, PT ;  /* 0x000000310400780c */ /* 0x000fc80003f04270 */
[----:B------:R-:W-:Y:S01]  /*67f0*/  ISETP.GT.AND P1, PT, R3, RZ, P0 ;  /* 0x000000ff0300720c */ /* 0x000fe20000724270 */
[----:B0-----:R-:W-:-:S05]  /*6800*/  FMUL R5, R84, R90 ;  /* 0x0000005a54057220 */ /* 0x001fca0000400000 */
[----:B------:R-:W-:-:S07]  /*6810*/  F2FP.TF32.F32.PACK_B R5, R5 ;  /* 0x00000005ff05723e */ /* 0x000fce00024050ff */
[----:B------:R-:W-:Y:S01]  /*6820*/  @P1 STG.E desc[UR36][R8.64+0xc4], R81 ;  /* 0x0000c45108001986 */ /* 0x000fe2000c101924 */
[----:B------:R-:W-:-:S13]  /*6830*/  ISETP.GT.AND P1, PT, R3, 0x8, P3 ;  /* 0x000000080300780c */ /* 0x000fda0001f24270 */
[----:B------:R0:W-:Y:S01]  /*6840*/  @P1 STG.E desc[UR36][R10.64+0xc0], R13 ;  /* 0x0000c00d0a001986 */ /* 0x0001e2000c101924 */
[----:B------:R-:W-:-:S13]  /*6850*/  ISETP.GT.AND P1, PT, R3, 0x8, P0 ;  /* 0x000000080300780c */ /* 0x000fda0000724270 */
[----:B------:R-:W-:Y:S01]  /*6860*/  @P1 STG.E desc[UR36][R10.64+0xc4], R83 ;  /* 0x0000c4530a001986 */ /* 0x000fe2000c101924 */
[----:B------:R-:W-:-:S05]  /*6870*/  IADD3 R14, P1, R103, R10, RZ ;  /* 0x0000000a670e7210 */ /* 0x000fca0007f3e0ff */
[----:B------:R-:W-:Y:S01]  /*6880*/  IMAD.X R15, R23, 0x1, R11, P1 ;  /* 0x00000001170f7824 */ /* 0x000fe200008e060b */
[----:B------:R-:W-:-:S13]  /*6890*/  ISETP.GT.AND P1, PT, R3, RZ, P2 ;  /* 0x000000ff0300720c */ /* 0x000fda0001724270 */
[----:B------:R1:W-:Y:S01]  /*68a0*/  @P1 STG.E desc[UR36][R8.64+0xe0], R5 ;  /* 0x0000e00508001986 */ /* 0x0003e2000c101924 */
[----:B------:R-:W-:-:S05]  /*68b0*/  IADD3 R20, P1, R103, R10, RZ ;  /* 0x0000000a67147210 */ /* 0x000fca0007f3e0ff */
[----:B------:R-:W-:Y:S01]  /*68c0*/  IMAD.X R21, R23, 0x1, R11, P1 ;  /* 0x0000000117157824 */ /* 0x000fe200008e060b */
[----:B------:R-:W-:-:S05]  /*68d0*/  IADD3 R12, P1, R103, R8, RZ ;  /* 0x00000008670c7210 */ /* 0x000fca0007f3e0ff */
[----:B0-----:R-:W-:Y:S01]  /*68e0*/  IMAD.X R13, R23, 0x1, R9, P1 ;  /* 0x00000001170d7824 */ /* 0x001fe200008e0609 */
[----:B------:R-:W-:Y:S01]  /*68f0*/  ISETP.GT.AND P1, PT, R4, 0x39, PT ;  /* 0x000000390400780c */ /* 0x000fe20003f24270 */
[-C--:B-1----:R-:W-:Y:S01]  /*6900*/  FMUL R5, R86, R90.reuse ;  /* 0x0000005a56057220 */ /* 0x082fe20000400000 */
[----:B------:R-:W-:Y:S02]  /*6910*/  FMUL R23, R24, R90 ;  /* 0x0000005a18177220 */ /* 0x000fe40000400000 */
[----:B------:R-:W-:Y:S02]  /*6920*/  ISETP.GT.AND P5, PT, R3, RZ, P1 ;  /* 0x000000ff0300720c */ /* 0x000fe40000fa4270 */
[----:B------:R-:W-:Y:S02]  /*6930*/  F2FP.TF32.F32.PACK_B R5, R5 ;  /* 0x00000005ff05723e */ /* 0x000fe400024050ff */
[----:B------:R-:W-:-:S09]  /*6940*/  F2FP.TF32.F32.PACK_B R23, R23 ;  /* 0x00000017ff17723e */ /* 0x000fd200024050ff */
[----:B------:R-:W-:Y:S01]  /*6950*/  @P5 STG.E desc[UR36][R8.64+0xe4], R85 ;  /* 0x0000e45508005986 */ /* 0x000fe2000c101924 */
[----:B------:R-:W-:-:S03]  /*6960*/  ISETP.GT.AND P5, PT, R4, 0x1, PT ;  /* 0x000000010400780c */ /* 0x000fc60003fa4270 */
[----:B------:R0:W-:Y:S01]  /*6970*/  @P4 STG.E desc[UR36][R10.64+0xe0], R5 ;  /* 0x0000e0050a004986 */ /* 0x0001e2000c101924 */
[C---:B------:R-:W-:Y:S02]  /*6980*/  ISETP.GT.AND P4, PT, R3.reuse, 0x8, P1 ;  /* 0x000000080300780c */ /* 0x040fe40000f84270 */
[----:B------:R-:W-:Y:S01]  /*6990*/  ISETP.GT.AND P5, PT, R3, 0x80, P5 ;  /* 0x000000800300780c */ /* 0x000fe20002fa4270 */
[----:B0-----:R-:W-:-:S10]  /*69a0*/  FMUL R5, R26, R90 ;  /* 0x0000005a1a057220 */ /* 0x001fd40000400000 */
[----:B------:R0:W-:Y:S01]  /*69b0*/  @P4 STG.E desc[UR36][R10.64+0xe4], R87 ;  /* 0x0000e4570a004986 */ /* 0x0001e2000c101924 */
[C---:B------:R-:W-:Y:S01]  /*69c0*/  ISETP.GT.AND P4, PT, R3.reuse, 0x80, P6 ;  /* 0x000000800300780c */ /* 0x040fe20003784270 */
[----:B------:R-:W-:Y:S01]  /*69d0*/  @P5 IMAD.MOV.U32 R8, RZ, RZ, R12 ;  /* 0x000000ffff085224 */ /* 0x000fe200078e000c */
[----:B------:R-:W-:Y:S01]  /*69e0*/  ISETP.GT.AND P6, PT, R3, 0x88, P6 ;  /* 0x000000880300780c */ /* 0x000fe200037c4270 */
[----:B------:R-:W-:Y:S01]  /*69f0*/  @P5 IMAD.MOV.U32 R9, RZ, RZ, R13 ;  /* 0x000000ffff095224 */ /* 0x000fe200078e000d */
[----:B------:R-:W-:Y:S01]  /*6a00*/  F2FP.TF32.F32.PACK_B R5, R5 ;  /* 0x00000005ff05723e */ /* 0x000fe200024050ff */
[----:B0-----:R-:W-:-:S08]  /*6a10*/  FMUL R11, R28, R90 ;  /* 0x0000005a1c0b7220 */ /* 0x001fd00000400000 */
[----:B------:R-:W-:Y:S01]  /*6a20*/  @P4 STG.E desc[UR36][R12.64], R23 ;  /* 0x000000170c004986 */ /* 0x000fe2000c101924 */
[----:B------:R-:W-:Y:S02]  /*6a30*/  ISETP.NE.AND P4, PT, R56, RZ, PT ;  /* 0x000000ff3800720c */ /* 0x000fe40003f85270 */
[----:B------:R-:W-:Y:S01]  /*6a40*/  F2FP.TF32.F32.PACK_B R11, R11 ;  /* 0x0000000bff0b723e */ /* 0x000fe200024050ff */
[----:B------:R-:W-:Y:S01]  /*6a50*/  @P5 STG.E desc[UR36][R8.64+0x4], R25 ;  /* 0x0000041908005986 */ /* 0x000fe2000c101924 */
[----:B------:R-:W-:-:S03]  /*6a60*/  ISETP.NE.AND P5, PT, R57, RZ, PT ;  /* 0x000000ff3900720c */ /* 0x000fc60003fa5270 */
[----:B------:R0:W-:Y:S01]  /*6a70*/  @P6 STG.E desc[UR36][R14.64], R5 ;  /* 0x000000050e006986 */ /* 0x0001e2000c101924 */
[----:B------:R-:W-:-:S04]  /*6a80*/  ISETP.GT.AND P6, PT, R4, 0x1, PT ;  /* 0x000000010400780c */ /* 0x000fc80003fc4270 */
[----:B------:R-:W-:Y:S01]  /*6a90*/  ISETP.GT.AND P6, PT, R3, 0x88, P6 ;  /* 0x000000880300780c */ /* 0x000fe200037c4270 */
[-C--:B0-----:R-:W-:Y:S01]  /*6aa0*/  FMUL R5, R30, R90.reuse ;  /* 0x0000005a1e057220 */ /* 0x081fe20000400000 */
[----:B------:R-:W-:-:S04]  /*6ab0*/  FMUL R15, R50, R90 ;  /* 0x0000005a320f7220 */ /* 0x000fc80000400000 */
[----:B------:R-:W-:-:S07]  /*6ac0*/  F2FP.TF32.F32.PACK_B R5, R5 ;  /* 0x00000005ff05723e */ /* 0x000fce00024050ff */
[----:B------:R0:W-:Y:S01]  /*6ad0*/  @P6 STG.E desc[UR36][R20.64+0x4], R27 ;  /* 0x0000041b14006986 */ /* 0x0001e2000c101924 */
[----:B------:R-:W-:Y:S02]  /*6ae0*/  ISETP.GT.AND P6, PT, R4, 0x8, PT ;  /* 0x000000080400780c */ /* 0x000fe40003fc4270 */
[----:B------:R-:W-:Y:S02]  /*6af0*/  F2FP.TF32.F32.PACK_B R15, R15 ;  /* 0x0000000fff0f723e */ /* 0x000fe400024050ff */
[----:B------:R-:W-:Y:S01]  /*6b00*/  ISETP.GT.AND P6, PT, R3, 0x80, P6 ;  /* 0x000000800300780c */ /* 0x000fe200037c4270 */
[----:B0-----:R-:W-:-:S05]  /*6b10*/  FMUL R21, R52, R90 ;  /* 0x0000005a34157220 */ /* 0x001fca0000400000 */
[----:B------:R-:W-:-:S07]  /*6b20*/  F2FP.TF32.F32.PACK_B R21, R21 ;  /* 0x00000015ff15723e */ /* 0x000fce00024050ff */
[----:B------:R-:W-:Y:S02]  /*6b30*/  @P6 IMAD.MOV.U32 R8, RZ, RZ, R12 ;  /* 0x000000ffff086224 */ /* 0x000fe400078e000c */
[----:B------:R-:W-:-:S05]  /*6b40*/  @P6 IMAD.MOV.U32 R9, RZ, RZ, R13 ;  /* 0x000000ffff096224 */ /* 0x000fca00078e000d */
[----:B------:R0:W-:Y:S01]  /*6b50*/  @P6 STG.E desc[UR36][R8.64+0x20], R11 ;  /* 0x0000200b08006986 */ /* 0x0001e2000c101924 */
[----:B------:R-:W-:-:S04]  /*6b60*/  ISETP.GT.AND P6, PT, R4, 0x9, PT ;  /* 0x000000090400780c */ /* 0x000fc80003fc4270 */
[----:B------:R-:W-:Y:S01]  /*6b70*/  ISETP.GT.AND P6, PT, R3, 0x80, P6 ;  /* 0x000000800300780c */ /* 0x000fe200037c4270 */
[----:B0-----:R-:W-:-:S05]  /*6b80*/  FMUL R11, R32, R90 ;  /* 0x0000005a200b7220 */ /* 0x001fca0000400000 */
[----:B------:R-:W-:-:S07]  /*6b90*/  F2FP.TF32.F32.PACK_B R11, R11 ;  /* 0x0000000bff0b723e */ /* 0x000fce00024050ff */
[----:B------:R-:W-:Y:S02]  /*6ba0*/  @P6 IMAD.MOV.U32 R8, RZ, RZ, R12 ;  /* 0x000000ffff086224 */ /* 0x000fe400078e000c */
[----:B------:R-:W-:-:S05]  /*6bb0*/  @P6 IMAD.MOV.U32 R9, RZ, RZ, R13 ;  /* 0x000000ffff096224 */ /* 0x000fca00078e000d */
[----:B------:R-:W-:Y:S01]  /*6bc0*/  @P6 STG.E desc[UR36][R8.64+0x24], R29 ;  /* 0x0000241d08006986 */ /* 0x000fe2000c101924 */
[----:B------:R-:W-:-:S04]  /*6bd0*/  ISETP.GT.AND P6, PT, R4, 0x8, PT ;  /* 0x000000080400780c */ /* 0x000fc80003fc4270 */
[----:B------:R-:W-:-:S13]  /*6be0*/  ISETP.GT.AND P6, PT, R3, 0x88, P6 ;  /* 0x000000880300780c */ /* 0x000fda00037c4270 */
[----:B------:R0:W-:Y:S01]  /*6bf0*/  @P6 STG.E desc[UR36][R6.64+0x20], R5 ;  /* 0x0000200506006986 */ /* 0x0001e2000c101924 */
[----:B------:R-:W-:-:S04]  /*6c00*/  ISETP.GT.AND P6, PT, R4, 0x9, PT ;  /* 0x000000090400780c */ /* 0x000fc80003fc4270 */
[----:B------:R-:W-:Y:S01]  /*6c10*/  ISETP.GT.AND P6, PT, R3, 0x88, P6 ;  /* 0x000000880300780c */ /* 0x000fe200037c4270 */
[----:B0-----:R-:W-:-:S05]  /*6c20*/  FMUL R5, R34, R90 ;  /* 0x0000005a22057220 */ /* 0x001fca0000400000 */
[----:B------:R-:W-:-:S07]  /*6c30*/  F2FP.TF32.F32.PACK_B R5, R5 ;  /* 0x00000005ff05723e */ /* 0x000fce00024050ff */
[----:B------:R-:W-:Y:S01]  /*6c40*/  @P6 STG.E desc[UR36][R6.64+0x24], R31 ;  /* 0x0000241f06006986 */ /* 0x000fe2000c101924 */
[----:B------:R-:W-:-:S04]  /*6c50*/  ISETP.GT.AND P6, PT, R4, 0x10, PT ;  /* 0x000000100400780c */ /* 0x000fc80003fc4270 */
[----:B------:R-:W-:-:S13]  /*6c60*/  ISETP.GT.AND P6, PT, R3, 0x80, P6 ;  /* 0x000000800300780c */ /* 0x000fda00037c4270 */
        /* <DEDUP_REMOVED lines=54> */
[----:B------:R0:W-:Y:S01]  /*6fd0*/  @P6 STG.E desc[UR36][R6.64+0x80], R5 ;  /* 0x0000800506006986 */ /* 0x0001e2000c101924 */
[----:B------:R-:W-:-:S04]  /*6fe0*/  ISETP.GT.AND P6, PT, R4, 0x21, PT ;  /* 0x000000210400780c */ /* 0x000fc80003fc4270 */
[----:B------:R-:W-:-:S13]  /*6ff0*/  ISETP.GT.AND P6, PT, R3, 0x88, P6 ;  /* 0x000000880300780c */ /* 0x000fda00037c4270 */
[----:B------:R-:W-:Y:S02]  /*7000*/  @P6 IMAD.MOV.U32 R4, RZ, RZ, R6 ;  /* 0x000000ffff046224 */ /* 0x000fe400078e0006 */
[----:B0-----:R-:W-:-:S05]  /*7010*/  @P6 IMAD.MOV.U32 R5, RZ, RZ, R7 ;  /* 0x000000ffff056224 */ /* 0x001fca00078e0007 */
[----:B------:R0:W-:Y:S01]  /*7020*/  @P6 STG.E desc[UR36][R4.64+0x84], R43 ;  /* 0x0000842b04006986 */ /* 0x0001e2000c101924 */
[C---:B------:R-:W-:Y:S02]  /*7030*/  ISETP.GT.AND P6, PT, R3.reuse, 0x80, P5 ;  /* 0x000000800300780c */ /* 0x040fe40002fc4270 */
[----:B------:R-:W-:-:S11]  /*7040*/  ISETP.GT.AND P5, PT, R3, 0x88, P5 ;  /* 0x000000880300780c */ /* 0x000fd60002fa4270 */
[----:B0-----:R-:W-:Y:S02]  /*7050*/  @P6 IMAD.MOV.U32 R4, RZ, RZ, R12 ;  /* 0x000000ffff046224 */ /* 0x001fe400078e000c */
[----:B------:R-:W-:-:S05]  /*7060*/  @P6 IMAD.MOV.U32 R5, RZ, RZ, R13 ;  /* 0x000000ffff056224 */ /* 0x000fca00078e000d */
[----:B------:R0:W-:Y:S01]  /*7070*/  @P6 STG.E desc[UR36][R4.64+0xa0], R9 ;  /* 0x0000a00904006986 */ /* 0x0001e2000c101924 */
[C---:B------:R-:W-:Y:S02]  /*7080*/  ISETP.GT.AND P6, PT, R3.reuse, 0x80, P4 ;  /* 0x000000800300780c */ /* 0x040fe400027c4270 */
[----:B------:R-:W-:Y:S01]  /*7090*/  ISETP.GT.AND P4, PT, R3, 0x88, P4 ;  /* 0x000000880300780c */ /* 0x000fe20002784270 */
[----:B0-----:R-:W-:-:S10]  /*70a0*/  FMUL R9, R48, R90 ;  /* 0x0000005a30097220 */ /* 0x001fd40000400000 */
[----:B------:R-:W-:Y:S02]  /*70b0*/  @P6 IMAD.MOV.U32 R4, RZ, RZ, R12 ;  /* 0x000000ffff046224 */ /* 0x000fe400078e000c */
[----:B------:R-:W-:Y:S01]  /*70c0*/  @P6 IMAD.MOV.U32 R5, RZ, RZ, R13 ;  /* 0x000000ffff056224 */ /* 0x000fe200078e000d */
[----:B------:R-:W-:-:S04]  /*70d0*/  F2FP.TF32.F32.PACK_B R9, R9 ;  /* 0x00000009ff09723e */ /* 0x000fc800024050ff */
[----:B------:R0:W-:Y:S02]  /*70e0*/  @P6 STG.E desc[UR36][R4.64+0xa4], R45 ;  /* 0x0000a42d04006986 */ /* 0x0001e4000c101924 */
[----:B0-----:R-:W-:Y:S02]  /*70f0*/  @P5 IMAD.MOV.U32 R4, RZ, RZ, R6 ;  /* 0x000000ffff045224 */ /* 0x001fe400078e0006 */
[----:B------:R-:W-:-:S05]  /*7100*/  @P5 IMAD.MOV.U32 R5, RZ, RZ, R7 ;  /* 0x000000ffff055224 */ /* 0x000fca00078e0007 */
[----:B------:R0:W-:Y:S01]  /*7110*/  @P5 STG.E desc[UR36][R4.64+0xa0], R11 ;  /* 0x0000a00b04005986 */ /* 0x0001e2000c101924 */
[C---:B------:R-:W-:Y:S02]  /*7120*/  ISETP.GT.AND P5, PT, R3.reuse, 0x80, P3 ;  /* 0x000000800300780c */ /* 0x040fe40001fa4270 */
[----:B------:R-:W-:Y:S01]  /*7130*/  ISETP.GT.AND P3, PT, R3, 0x88, P3 ;  /* 0x000000880300780c */ /* 0x000fe20001f64270 */
[----:B0-----:R-:W-:Y:S02]  /*7140*/  @P4 IMAD.MOV.U32 R4, RZ, RZ, R6 ;  /* 0x000000ffff044224 */ /* 0x001fe400078e0006 */
[----:B------:R-:W-:Y:S01]  /*7150*/  FMUL R11, R54, R90 ;  /* 0x0000005a360b7220 */ /* 0x000fe20000400000 */
[----:B------:R-:W-:-:S04]  /*7160*/  @P4 IMAD.MOV.U32 R5, RZ, RZ, R7 ;  /* 0x000000ffff054224 */ /* 0x000fc800078e0007 */
[----:B------:R-:W-:Y:S01]  /*7170*/  F2FP.TF32.F32.PACK_B R11, R11 ;  /* 0x0000000bff0b723e */ /* 0x000fe200024050ff */
[----:B------:R0:W-:Y:S01]  /*7180*/  @P4 STG.E desc[UR36][R4.64+0xa4], R47 ;  /* 0x0000a42f04004986 */ /* 0x0001e2000c101924 */
[C---:B------:R-:W-:Y:S02]  /*7190*/  ISETP.GT.AND P4, PT, R3.reuse, 0x80, P0 ;  /* 0x000000800300780c */ /* 0x040fe40000784270 */
[----:B------:R-:W-:Y:S01]  /*71a0*/  ISETP.GT.AND P0, PT, R3, 0x88, P0 ;  /* 0x000000880300780c */ /* 0x000fe20000704270 */
[----:B0-----:R-:W-:Y:S02]  /*71b0*/  @P5 IMAD.MOV.U32 R4, RZ, RZ, R12 ;  /* 0x000000ffff045224 */ /* 0x001fe400078e000c */
[----:B------:R-:W-:-:S05]  /*71c0*/  @P5 IMAD.MOV.U32 R5, RZ, RZ, R13 ;  /* 0x000000ffff055224 */ /* 0x000fca00078e000d */
        /* <DEDUP_REMOVED lines=10> */
[----:B------:R0:W-:Y:S02]  /*7270*/  @P3 STG.E desc[UR36][R4.64+0xc0], R15 ;  /* 0x0000c00f04003986 */ /* 0x0001e4000c101924 */
[----:B0-----:R-:W-:Y:S02]  /*7280*/  @P0 IMAD.MOV.U32 R4, RZ, RZ, R6 ;  /* 0x000000ffff040224 */ /* 0x001fe400078e0006 */
[----:B------:R-:W-:-:S05]  /*7290*/  @P0 IMAD.MOV.U32 R5, RZ, RZ, R7 ;  /* 0x000000ffff050224 */ /* 0x000fca00078e0007 */
[----:B------:R0:W-:Y:S02]  /*72a0*/  @P0 STG.E desc[UR36][R4.64+0xc4], R51 ;  /* 0x0000c43304000986 */ /* 0x0001e4000c101924 */
[----:B0-----:R-:W-:Y:S02]  /*72b0*/  @P5 IMAD.MOV.U32 R4, RZ, RZ, R12 ;  /* 0x000000ffff045224 */ /* 0x001fe400078e000c */
[----:B------:R-:W-:-:S05]  /*72c0*/  @P5 IMAD.MOV.U32 R5, RZ, RZ, R13 ;  /* 0x000000ffff055224 */ /* 0x000fca00078e000d */
[----:B------:R0:W-:Y:S04]  /*72d0*/  @P5 STG.E desc[UR36][R4.64+0xe0], R21 ;  /* 0x0000e01504005986 */ /* 0x0001e8000c101924 */
[----:B------:R1:W-:Y:S01]  /*72e0*/  @P4 STG.E desc[UR36][R12.64+0xe4], R53 ;  /* 0x0000e4350c004986 */ /* 0x0003e2000c101924 */
[----:B0-----:R-:W-:Y:S02]  /*72f0*/  @P2 IMAD.MOV.U32 R4, RZ, RZ, R6 ;  /* 0x000000ffff042224 */ /* 0x001fe400078e0006 */
[----:B------:R-:W-:-:S05]  /*7300*/  @P2 IMAD.MOV.U32 R5, RZ, RZ, R7 ;  /* 0x000000ffff052224 */ /* 0x000fca00078e0007 */
[----:B------:R1:W-:Y:S04]  /*7310*/  @P2 STG.E desc[UR36][R4.64+0xe0], R11 ;  /* 0x0000e00b04002986 */ /* 0x0003e8000c101924 */
[----:B------:R1:W-:Y:S02]  /*7320*/  @P1 STG.E desc[UR36][R6.64+0xe4], R55 ;  /* 0x0000e43706001986 */ /* 0x0003e4000c101924 */
.L_x_156:
[----:B------:R-:W-:Y:S05]  /*7330*/  BSYNC B0 ;  /* 0x0000000000007941 */ /* 0x000fea0003800000 */
.L_x_32:
[----:B------:R-:W-:Y:S01]  /*7340*/  IADD3 R16, P0, R16, UR38, RZ ;  /* 0x0000002610107c10 */ /* 0x000fe2000ff1e0ff */
[----:B------:R-:W-:Y:S01]  /*7350*/  ULDC.64 UR4, c[0x0][0x650] ;  /* 0x0001940000047ab9 */ /* 0x000fe20000000a00 */
[----:B------:R-:W-:Y:S01]  /*7360*/  PRMT R3, RZ, 0x7610, R3 ;  /* 0x00007610ff037816 */ /* 0x000fe20000000003 */
[----:B-----5:R-:W-:Y:S01]  /*7370*/  IMAD.MOV.U32 R103, RZ, RZ, -0x1 ;  /* 0xffffffffff677424 */ /* 0x020fe200078e00ff */
[----:B------:R-:W-:Y:S01]  /*7380*/  IADD3.X R17, R17, UR41, RZ, P0, !PT ;  /* 0x0000002911117c10 */ /* 0x000fe200087fe4ff */
[----:B------:R-:W-:Y:S01]  /*7390*/  IMAD.MOV.U32 R23, RZ, RZ, -0x1 ;  /* 0xffffffffff177424 */ /* 0x000fe200078e00ff */
[----:B------:R-:W-:-:S04]  /*73a0*/  ISETP.GE.U32.AND P0, PT, R16, UR4, PT ;  /* 0x0000000410007c0c */ /* 0x000fc8000bf06070 */
[----:B------:R-:W-:-:S13]  /*73b0*/  ISETP.GE.U32.AND.EX P0, PT, R17, UR5, PT, P0 ;  /* 0x0000000511007c0c */ /* 0x000fda000bf06100 */
[----:B------:R-:W-:Y:S05]  /*73c0*/  @P0 BRA `(.L_x_157) ;  /* 0x00000004004c0947 */ /* 0x000fea0003800000 */
[----:B-1----:R-:W1:Y:S01]  /*73d0*/  LDC.64 R10, c[0x0][0x628] ;  /* 0x00018a00ff0a7b82 */ /* 0x002e620000000a00 */
[----:B0-23--:R-:W0:Y:S01]  /*73e0*/  S2R R12, SR_CTAID.X ;  /* 0x00000000000c7919 */ /* 0x00de220000002500 */
[----:B------:R-:W-:Y:S02]  /*73f0*/  IMAD.MOV.U32 R8, RZ, RZ, R16 ;  /* 0x000000ffff087224 */ /* 0x000fe400078e0010 */
[----:B------:R-:W-:Y:S01]  /*7400*/  IMAD.MOV.U32 R9, RZ, RZ, R17 ;  /* 0x000000ffff097224 */ /* 0x000fe200078e0011 */
[----:B------:R-:W2:Y:S03]  /*7410*/  S2R R20, SR_CTAID.Y ;  /* 0x0000000000147919 */ /* 0x000ea60000002600 */
[----:B------:R-:W3:Y:S08]  /*7420*/  LDC R0, c[0x0][0x630] ;  /* 0x00018c00ff007b82 */ /* 0x000ef00000000800 */
[----:B------:R-:W0:Y:S01]  /*7430*/  LDC.64 R14, c[0x0][0x620] ;  /* 0x00018800ff0e7b82 */ /* 0x000e220000000a00 */
[----:B-1----:R-:W-:-:S04]  /*7440*/  ISETP.NE.U32.AND P0, PT, R10, RZ, PT ;  /* 0x000000ff0a00720c */ /* 0x002fc80003f05070 */
[----:B------:R-:W-:-:S13]  /*7450*/  ISETP.NE.AND.EX P0, PT, R11, RZ, PT, P0 ;  /* 0x000000ff0b00720c */ /* 0x000fda0003f05300 */
[----:B0-23--:R-:W-:Y:S05]  /*7460*/  @!P0 BRA `(.L_x_158) ;  /* 0x0000000000288947 */ /* 0x00dfea0003800000 */
        /* <DEDUP_REMOVED lines=10> */
.L_x_158:
[-CC-:B------:R-:W-:Y:S01]  /*7510*/  SHF.R.U64 R23, R8, R0.reuse, R9.reuse ;  /* 0x0000000008177219 */ /* 0x180fe20000001209 */
[----:B------:R-:W0:Y:S01]  /*7520*/  LDC.64 R26, c[0x0][0x640] ;  /* 0x00019000ff1a7b82 */ /* 0x000e220000000a00 */
[----:B------:R-:W-:Y:S01]  /*7530*/  SHF.R.U32.HI R0, RZ, R0, R9 ;  /* 0x00000000ff007219 */ /* 0x000fe20000011609 */
[----:B------:R-:W-:Y:S01]  /*7540*/  ULDC UR4, c[0x0][0x150] ;  /* 0x0000540000047ab9 */ /* 0x000fe20000000800 */
[----:B------:R-:W-:Y:S02]  /*7550*/  IADD3 R3, P0, RZ, -R23, RZ ;  /* 0x80000017ff037210 */ /* 0x000fe40007f1e0ff */
[----:B------:R-:W-:-:S03]  /*7560*/  I2FP.F32.U32 R7, R12 ;  /* 0x0000000c00077245 */ /* 0x000fc60000201000 */
[----:B------:R-:W1:Y:S01]  /*7570*/  LDC R6, c[0x0][0x618] ;  /* 0x00018600ff067b82 */ /* 0x000e620000000800 */
[----:B------:R-:W-:Y:S02]  /*7580*/  IMAD.X R5, RZ, RZ, ~R0, P0 ;  /* 0x000000ffff057224 */ /* 0x000fe400000e0e00 */
[----:B------:R-:W-:Y:S01]  /*7590*/  FMUL R7, R7, UR4 ;  /* 0x0000000407077c20 */ /* 0x000fe20008400000 */
[----:B------:R-:W-:Y:S01]  /*75a0*/  ULDC UR4, c[0x0][0x154] ;  /* 0x0000550000047ab9 */ /* 0x000fe20000000800 */
[-C--:B------:R-:W-:Y:S02]  /*75b0*/  IMAD R0, R5, R14.reuse, RZ ;  /* 0x0000000e05007224 */ /* 0x080fe400078e02ff */
[C---:B------:R-:W-:Y:S01]  /*75c0*/  IMAD.WIDE.U32 R4, R3.reuse, R14, R16 ;  /* 0x0000000e03047225 */ /* 0x040fe200078e0010 */
[----:B------:R-:W2:Y:S01]  /*75d0*/  LDC R11, c[0x0][0x608] ;  /* 0x00018200ff0b7b82 */ /* 0x000ea20000000800 */
[----:B------:R-:W3:Y:S02]  /*75e0*/  F2I.U32.TRUNC.NTZ R7, R7 ;  /* 0x0000000700077305 */ /* 0x000ee4000020f000 */
[----:B------:R-:W-:-:S04]  /*75f0*/  IMAD R3, R3, R15, R0 ;  /* 0x0000000f03037224 */ /* 0x000fc800078e0200 */
[----:B------:R-:W-:Y:S01]  /*7600*/  IMAD.IADD R3, R5, 0x1, R3 ;  /* 0x0000000105037824 */ /* 0x000fe200078e0203 */
[----:B------:R-:W5:Y:S01]  /*7610*/  LDC R8, c[0x0][0x658] ;  /* 0x00019600ff087b82 */ /* 0x000f620000000800 */
[----:B------:R-:W-:Y:S02]  /*7620*/  I2FP.F32.U32 R5, R20 ;  /* 0x0000001400057245 */ /* 0x000fe40000201000 */
[----:B0-----:R-:W-:-:S04]  /*7630*/  ISETP.NE.U32.AND P0, PT, R26, RZ, PT ;  /* 0x000000ff1a00720c */ /* 0x001fc80003f05070 */
[----:B------:R-:W-:Y:S01]  /*7640*/  ISETP.NE.AND.EX P0, PT, R27, RZ, PT, P0 ;  /* 0x000000ff1b00720c */ /* 0x000fe20003f05300 */
[----:B------:R-:W0:Y:S01]  /*7650*/  LDC R9, c[0x0][0x144] ;  /* 0x00005100ff097b82 */ /* 0x000e220000000800 */
[-C--:B-1----:R-:W-:Y:S01]  /*7660*/  SHF.R.U64 R13, R4, R6.reuse, R3 ;  /* 0x00000006040d7219 */ /* 0x082fe20000001203 */
[----:B---3--:R-:W-:Y:S01]  /*7670*/  IMAD.MOV R7, RZ, RZ, -R7 ;  /* 0x000000ffff077224 */ /* 0x008fe200078e0a07 */
[----:B------:R-:W-:Y:S01]  /*7680*/  SHF.R.U32.HI R0, RZ, R6, R3 ;  /* 0x00000006ff007219 */ /* 0x000fe20000011603 */
[----:B------:R-:W-:-:S04]  /*7690*/  FMUL R6, R5, UR4 ;  /* 0x0000000405067c20 */ /* 0x000fc80008400000 */
[----:B------:R-:W1:Y:S01]  /*76a0*/  LDC R21, c[0x0][0x148] ;  /* 0x00005200ff157b82 */ /* 0x000e620000000800 */
[----:B------:R3:W0:Y:S01]  /*76b0*/  F2I.U32.TRUNC.NTZ R14, R6 ;  /* 0x00000006000e7305 */ /* 0x000622000020f000 */
[-CC-:B--2---:R-:W-:Y:S02]  /*76c0*/  SHF.R.U64 R10, R13, R11.reuse, R0.reuse ;  /* 0x0000000b0d0a7219 */ /* 0x184fe40000001200 */
[----:B------:R-:W-:-:S04]  /*76d0*/  SHF.R.U32.HI R3, RZ, R11, R0 ;  /* 0x0000000bff037219 */ /* 0x000fc80000011600 */
[----:B------:R-:W2:Y:S01]  /*76e0*/  LDC R24, c[0x0][0x648] ;  /* 0x00019200ff187b82 */ /* 0x000ea20000000800 */
[-CC-:B-----5:R-:W-:Y:S02]  /*76f0*/  SHF.R.U64 R15, R10, R8.reuse, R3.reuse ;  /* 0x000000080a0f7219 */ /* 0x1a0fe40000001203 */
[----:B------:R-:W-:-:S03]  /*7700*/  SHF.R.U32.HI R5, RZ, R8, R3 ;  /* 0x00000008ff057219 */ /* 0x000fc60000011603 */
[----:B------:R-:W-:Y:S02]  /*7710*/  IMAD.MOV.U32 R4, RZ, RZ, R15 ;  /* 0x000000ffff047224 */ /* 0x000fe400078e000f */
[----:B------:R-:W1:Y:S01]  /*7720*/  LDC R28, c[0x0][0x638] ;  /* 0x00018e00ff1c7b82 */ /* 0x000e620000000800 */
[----:B0-----:R-:W-:-:S07]  /*7730*/  IMAD R25, R9, R7, R12 ;  /* 0x0000000709197224 */ /* 0x001fce00078e020c */
[----:B------:R-:W0:Y:S08]  /*7740*/  LDC R29, c[0x0][0x610] ;  /* 0x00018400ff1d7b82 */ /* 0x000e300000000800 */
[----:B------:R-:W0:Y:S01]  /*7750*/  LDC R30, c[0x0][0x600] ;  /* 0x00018000ff1e7b82 */ /* 0x000e220000000800 */
[----:B---3--:R-:W-:Y:S05]  /*7760*/  @!P0 BRA `(.L_x_159) ;  /* 0x0000000000288947 */ /* 0x008fea0003800000 */
[----:B------:R-:W3:Y:S02]  /*7770*/  LDC R0, c[0x0][0x64c] ;  /* 0x00019300ff007b82 */ /* 0x000ee40000000800 */
[----:B---3--:R-:W-:-:S05]  /*7780*/  IADD3 R3, P0, R15, R0, RZ ;  /* 0x000000000f037210 */ /* 0x008fca0007f1e0ff */
        /* <DEDUP_REMOVED lines=8> */
.L_x_159:
[----:B------:R-:W-:Y:S01]  /*7810*/  ISETP.NE.AND P0, PT, R2, 0x1, PT ;  /* 0x000000010200780c */ /* 0x000fe20003f05270 */
[----:B------:R-:W-:Y:S01]  /*7820*/  IMAD.MOV R14, RZ, RZ, -R14 ;  /* 0x000000ffff0e7224 */ /* 0x000fe200078e0a0e */
[----:B--2---:R-:W-:Y:S02]  /*7830*/  SHF.R.U64 R0, R4, R24, R5 ;  /* 0x0000001804007219 */ /* 0x004fe40000001205 */
[----:B------:R-:W-:Y:S02]  /*7840*/  LOP3.LUT R3, R10, R101, RZ, 0xc0, !PT ;  /* 0x000000650a037212 */ /* 0x000fe400078ec0ff */
[----:B------:R-:W-:Y:S01]  /*7850*/  LOP3.LUT R6, R13, R100, RZ, 0xc0, !PT ;  /* 0x000000640d067212 */ /* 0x000fe200078ec0ff */
[----:B------:R-:W-:Y:S02]  /*7860*/  IMAD.MOV R4, RZ, RZ, -R0 ;  /* 0x000000ffff047224 */ /* 0x000fe400078e0a00 */
[----:B------:R-:W-:Y:S02]  /*7870*/  IMAD R0, R96, R0, R3 ;  /* 0x0000000060007224 */ /* 0x000fe400078e0203 */
[----:B-1----:R-:W-:-:S02]  /*7880*/  IMAD R3, R4, R28, R15 ;  /* 0x0000001c04037224 */ /* 0x002fc400078e020f */
[----:B------:R-:W-:Y:S02]  /*7890*/  @P0 IMAD R25, R21, R14, R20 ;  /* 0x0000000e15190224 */ /* 0x000fe400078e0214 */
[----:B0-----:R-:W-:Y:S02]  /*78a0*/  IMAD R5, R3, R30, R6 ;  /* 0x0000001e03057224 */ /* 0x001fe400078e0206 */
[----:B------:R-:W-:Y:S02]  /*78b0*/  IMAD R0, R0, R29, R25 ;  /* 0x0000001d00007224 */ /* 0x000fe400078e0219 */
[----:B------:R-:W-:-:S03]  /*78c0*/  IMAD.MOV.U32 R4, RZ, RZ, 0x1 ;  /* 0x00000001ff047424 */ /* 0x000fc600078e00ff */
[----:B------:R-:W-:Y:S02]  /*78d0*/  SEL R103, R5, R0, !P0 ;  /* 0x0000000005677207 */ /* 0x000fe40004000000 */
[----:B------:R-:W-:Y:S02]  /*78e0*/  PRMT R3, R4, 0x7610, R3 ;  /* 0x0000761004037816 */ /* 0x000fe40000000003 */
[----:B------:R-:W-:-:S07]  /*78f0*/  SEL R0, R0, R5, !P0 ;  /* 0x0000000500007207 */ /* 0x000fce0004000000 */
.L_x_157:
[----:B------:R-:W-:Y:S01]  /*7900*/  UIADD3 UR42, UR43, UR42, URZ ;  /* 0x0000002a2b2a7290 */ /* 0x000fe2000fffe03f */
[----:B------:R-:W-:Y:S01]  /*7910*/  LOP3.LUT P0, RZ, R3, 0xff, RZ, 0xc0, !PT ;  /* 0x000000ff03ff7812 */ /* 0x000fe2000780c0ff */
[----:B------:R-:W-:Y:S02]  /*7920*/  IMAD.MOV.U32 R113, RZ, RZ, R0 ;  /* 0x000000ffff717224 */ /* 0x000fe400078e0000 */
[----:B------:R-:W-:Y:S02]  /*7930*/  USHF.R.U32.HI UR4, URZ, 0x1, UR42 ;  /* 0x000000013f047899 */ /* 0x000fe4000801162a */
[----:B------:R-:W-:Y:S02]  /*7940*/  UISETP.GT.U32.AND UP1, UPT, UR42, 0x1, UPT ;  /* 0x000000012a00788c */ /* 0x000fe4000bf24070 */
[----:B------:R-:W-:Y:S02]  /*7950*/  ULOP3.LUT UR4, UR4, 0x1, URZ, 0xc0, !UPT ;  /* 0x0000000104047892 */ /* 0x000fe4000f8ec03f */
[----:B------:R-:W-:-:S02]  /*7960*/  UISETP.LT.U32.AND UP1, UPT, UR43, 0x2, UP1 ;  /* 0x000000022b00788c */ /* 0x000fc40008f21070 */
[----:B------:R-:W-:Y:S02]  /*7970*/  UISETP.NE.U32.AND UP0, UPT, UR4, 0x1, UPT ;  /* 0x000000010400788c */ /* 0x000fe4000bf05070 */
[----:B------:R-:W-:Y:S02]  /*7980*/  USEL UR5, URZ, 0x1, !UP1 ;  /* 0x000000013f057887 */ /* 0x000fe4000c800000 */
[----:B------:R-:W-:Y:S02]  /*7990*/  UISETP.GT.U32.AND UP0, UPT, UR43, 0x1, !UP0 ;  /* 0x000000012b00788c */ /* 0x000fe4000c704070 */
[----:B------:R-:W-:Y:S02]  /*79a0*/  ULOP3.LUT UR42, UR42, 0x1, URZ, 0xc0, !UPT ;  /* 0x000000012a2a7892 */ /* 0x000fe4000f8ec03f */
[----:B------:R-:W-:-:S04]  /*79b0*/  USEL UR4, URZ, 0x1, !UP0 ;  /* 0x000000013f047887 */ /* 0x000fc8000c000000 */
[----:B------:R-:W-:Y:S01]  /*79c0*/  ULOP3.LUT UR40, UR4, UR40, UR5, 0x96, !UPT ;  /* 0x0000002804287292 */ /* 0x000fe2000f8e9605 */
[----:B------:R-:W-:Y:S11]  /*79d0*/  @P0 BRA `(.L_x_160) ;  /* 0xffffff9800b00947 */ /* 0x000ff6000383ffff */
[----:B------:R-:W-:Y:S05]  /*79e0*/  EXIT ;  /* 0x000000000000794d */ /* 0x000fea0003800000 */
.L_x_7:
        /* <DEDUP_REMOVED lines=26> */
.L_x_162:
[----:B------:R-:W0:Y:S01]  /*7b90*/  LDC.64 R28, c[0x0][0x640] ;  /* 0x00019000ff1c7b82 */ /* 0x000e220000000a00 */
[-CC-:B------:R-:W-:Y:S01]  /*7ba0*/  SHF.R.U64 R21, R14, R6.reuse, R15.reuse ;  /* 0x000000060e157219 */ /* 0x180fe2000000120f */
[----:B------:R-:W-:Y:S01]  /*7bb0*/  IMAD.MOV.U32 R30, RZ, RZ, 0x1 ;  /* 0x00000001ff1e7424 */ /* 0x000fe200078e00ff */
[----:B------:R-:W-:Y:S02]  /*7bc0*/  SHF.R.U32.HI R6, RZ, R6, R15 ;  /* 0x00000006ff067219 */ /* 0x000fe4000001160f */
[----:B------:R-:W-:-:S03]  /*7bd0*/  IADD3 R13, P0, RZ, -R21, RZ ;  /* 0x80000015ff0d7210 */ /* 0x000fc60007f1e0ff */
[----:B------:R-:W1:Y:S02]  /*7be0*/  LDC R12, c[0x0][0x618] ;  /* 0x00018600ff0c7b82 */ /* 0x000e640000000800 */
[----:B------:R-:W-:-:S04]  /*7bf0*/  IMAD.X R9, RZ, RZ, ~R6, P0 ;  /* 0x000000ffff097224 */ /* 0x000fc800000e0e06 */
[-C--:B------:R-:W-:Y:S02]  /*7c00*/  IMAD R6, R9, R24.reuse, RZ ;  /* 0x0000001809067224 */ /* 0x080fe400078e02ff */
[----:B------:R-:W2:Y:S01]  /*7c10*/  LDC R14, c[0x0][0x608] ;  /* 0x00018200ff0e7b82 */ /* 0x000ea20000000800 */
[----:B------:R-:W-:-:S04]  /*7c20*/  IMAD.WIDE.U32 R8, R13, R24, R16 ;  /* 0x000000180d087225 */ /* 0x000fc800078e0010 */
[----:B------:R-:W-:-:S03]  /*7c30*/  IMAD R13, R13, R25, R6 ;  /* 0x000000190d0d7224 */ /* 0x000fc600078e0206 */
[----:B------:R-:W3:Y:S01]  /*7c40*/  LDC R27, c[0x0][0x658] ;  /* 0x00019600ff1b7b82 */ /* 0x000ee20000000800 */
[----:B------:R-:W-:Y:S01]  /*7c50*/  IMAD.IADD R9, R9, 0x1, R13 ;  /* 0x0000000109097824 */ /* 0x000fe200078e020d */
[----:B0-----:R-:W-:-:S04]  /*7c60*/  ISETP.NE.U32.AND P0, PT, R28, RZ, PT ;  /* 0x000000ff1c00720c */ /* 0x001fc80003f05070 */
[----:B------:R-:W-:Y:S02]  /*7c70*/  ISETP.NE.AND.EX P0, PT, R29, RZ, PT, P0 ;  /* 0x000000ff1d00720c */ /* 0x000fe40003f05300 */
[----:B------:R-:W0:Y:S01]  /*7c80*/  LDC R22, c[0x0][0x600] ;  /* 0x00018000ff167b82 */ /* 0x000e220000000800 */
[-CC-:B-1----:R-:W-:Y:S01]  /*7c90*/  SHF.R.U64 R10, R8, R12.reuse, R9.reuse ;  /* 0x0000000c080a7219 */ /* 0x182fe20000001209 */
[----:B------:R-:W-:Y:S01]  /*7ca0*/  IMAD.MOV.U32 R8, RZ, RZ, -0x1 ;  /* 0xffffffffff087424 */ /* 0x000fe200078e00ff */
[----:B------:R-:W-:-:S05]  /*7cb0*/  SHF.R.U32.HI R9, RZ, R12, R9 ;  /* 0x0000000cff097219 */ /* 0x000fca0000011609 */
[----:B------:R-:W1:Y:S01]  /*7cc0*/  LDC R24, c[0x0][0x648] ;  /* 0x00019200ff187b82 */ /* 0x000e620000000800 */
[-CC-:B--2---:R-:W-:Y:S02]  /*7cd0*/  SHF.R.U64 R23, R10, R14.reuse, R9.reuse ;  /* 0x0000000e0a177219 */ /* 0x184fe40000001209 */
[----:B------:R-:W-:-:S05]  /*7ce0*/  SHF.R.U32.HI R6, RZ, R14, R9 ;  /* 0x0000000eff067219 */ /* 0x000fca0000011609 */
[----:B------:R-:W2:Y:S01]  /*7cf0*/  LDC R26, c[0x0][0x638] ;  /* 0x00018e00ff1a7b82 */ /* 0x000ea20000000800 */
[-C--:B---3--:R-:W-:Y:S02]  /*7d00*/  SHF.L.U32 R8, R8, R27.reuse, RZ ;  /* 0x0000001b08087219 */ /* 0x088fe400000006ff */
[-CC-:B------:R-:W-:Y:S02]  /*7d10*/  SHF.R.U64 R25, R23, R27.reuse, R6.reuse ;  /* 0x0000001b17197219 */ /* 0x180fe40000001206 */
[----:B------:R-:W-:Y:S02]  /*7d20*/  LOP3.LUT R32, RZ, R8, RZ, 0x33, !PT ;  /* 0x00000008ff207212 */ /* 0x000fe400078e33ff */
[----:B------:R-:W-:Y:S01]  /*7d30*/  SHF.R.U32.HI R9, RZ, R27, R6 ;  /* 0x0000001bff097219 */ /* 0x000fe20000011606 */
[----:B------:R-:W3:Y:S01]  /*7d40*/  LDC R31, c[0x0][0x610] ;  /* 0x00018400ff1f7b82 */ /* 0x000ee20000000800 */
[----:B------:R-:W-:Y:S01]  /*7d50*/  IMAD.MOV.U32 R8, RZ, RZ, R25 ;  /* 0x000000ffff087224 */ /* 0x000fe200078e0019 */
[----:B------:R-:W-:Y:S06]  /*7d60*/  @!P0 BRA `(.L_x_163) ;  /* 0x0000000000288947 */ /* 0x000fec0003800000 */
        /* <DEDUP_REMOVED lines=10> */
.L_x_163:
[----:B------:R-:W-:Y:S02]  /*7e10*/  ISETP.NE.AND P0, PT, R2, 0x1, PT ;  /* 0x000000010200780c */ /* 0x000fe40003f05270 */
[----:B-1----:R-:W-:Y:S01]  /*7e20*/  SHF.R.U64 R6, R8, R24, R9 ;  /* 0x0000001808067219 */ /* 0x002fe20000001209 */
[----:B0-----:R-:W-:Y:S01]  /*7e30*/  VIADD R9, R22, 0xffffffff ;  /* 0xffffffff16097836 */ /* 0x001fe20000000000 */
[----:B------:R-:W-:Y:S02]  /*7e40*/  SHF.L.U32 R30, R30, R27, RZ ;  /* 0x0000001b1e1e7219 */ /* 0x000fe400000006ff */
[----:B------:R-:W-:Y:S01]  /*7e50*/  LOP3.LUT R5, R23, R32, RZ, 0xc0, !PT ;  /* 0x0000002017057212 */ /* 0x000fe200078ec0ff */
[----:B------:R-:W-:-:S04]  /*7e60*/  IMAD.MOV R8, RZ, RZ, -R6 ;  /* 0x000000ffff087224 */ /* 0x000fc800078e0a06 */
[----:B------:R-:W-:Y:S01]  /*7e70*/  IMAD R6, R30, R6, R5 ;  /* 0x000000061e067224 */ /* 0x000fe200078e0205 */
[----:B------:R-:W-:Y:S01]  /*7e80*/  LOP3.LUT R5, R10, R9, RZ, 0xc0, !PT ;  /* 0x000000090a057212 */ /* 0x000fe200078ec0ff */
[----:B------:R-:W-:Y:S02]  /*7e90*/  @P0 IMAD R3, R7, R20, R4 ;  /* 0x0000001407030224 */ /* 0x000fe400078e0204 */
[----:B--2---:R-:W-:Y:S02]  /*7ea0*/  IMAD R4, R8, R26, R25 ;  /* 0x0000001a08047224 */ /* 0x004fe400078e0219 */
[----:B---3--:R-:W-:Y:S02]  /*7eb0*/  IMAD R3, R6, R31, R3 ;  /* 0x0000001f06037224 */ /* 0x008fe400078e0203 */
[----:B------:R-:W-:Y:S02]  /*7ec0*/  IMAD R4, R4, R22, R5 ;  /* 0x0000001604047224 */ /* 0x000fe400078e0205 */
[----:B------:R-:W-:-:S02]  /*7ed0*/  IMAD.MOV.U32 R8, RZ, RZ, 0x1 ;  /* 0x00000001ff087424 */ /* 0x000fc400078e00ff */
[----:B------:R-:W-:Y:S01]  /*7ee0*/  IMAD.MOV.U32 R6, RZ, RZ, R21 ;  /* 0x000000ffff067224 */ /* 0x000fe200078e0015 */
[----:B------:R-:W-:Y:S02]  /*7ef0*/  SEL R13, R4, R3, !P0 ;  /* 0x00000003040d7207 */ /* 0x000fe40004000000 */
[----:B------:R-:W-:-:S07]  /*7f00*/  SEL R19, R3, R4, !P0 ;  /* 0x0000000403137207 */ /* 0x000fce0004000000 */
.L_x_161:
[----:B------:R-:W-:-:S08]  /*7f10*/  NOP ;  /* 0x0000000000007918 */ /* 0x000fd00000000000 */
[----:B------:R-:W0:-:S00]  /*7f20*/  USETMAXREG.DEALLOC.CTAPOOL 0x28 ;  /* 0x00000028000079c8 */ /* 0x000e0000080e0500 */
[----:B0-----:R-:W-:-:S13]  /*7f30*/  ISETP.NE.AND P0, PT, R0, RZ, PT ;  /* 0x000000ff0000720c */ /* 0x001fda0003f05270 */
[----:B------:R-:W-:Y:S05]  /*7f40*/  @P0 EXIT ;  /* 0x000000000000094d */ /* 0x000fea0003800000 */
[----:B------:R-:W-:Y:S01]  /*7f50*/  LOP3.LUT P0, RZ, R8, 0xff, RZ, 0xc0, !PT ;  /* 0x000000ff08ff7812 */ /* 0x000fe2000780c0ff */
[----:B------:R-:W-:Y:S02]  /*7f60*/  IMAD.MOV.U32 R10, RZ, RZ, 0x1 ;  /* 0x00000001ff0a7424 */ /* 0x000fe400078e00ff */
[----:B------:R-:W-:-:S10]  /*7f70*/  IMAD.MOV.U32 R9, RZ, RZ, RZ ;  /* 0x000000ffff097224 */ /* 0x000fd400078e00ff */
[----:B------:R-:W-:Y:S05]  /*7f80*/  @!P0 BRA `(.L_x_164) ;  /* 0x0000000c00b08947 */ /* 0x000fea0003800000 */
[----:B------:R-:W0:Y:S01]  /*7f90*/  LDC R0, c[0x0][0x28c] ;  /* 0x0000a300ff007b82 */ /* 0x000e220000000800 */
[----:B------:R-:W-:Y:S01]  /*7fa0*/  ULDC UR5, c[0x0][0x658] ;  /* 0x0001960000057ab9 */ /* 0x000fe20000000800 */
[----:B------:R-:W-:Y:S01]  /*7fb0*/  UMOV UR10, 0xffffffff ;  /* 0xffffffff000a7882 */ /* 0x000fe20000000000 */
[----:B------:R-:W-:Y:S01]  /*7fc0*/  UMOV UR14, 0x1 ;  /* 0x00000001000e7882 */ /* 0x000fe20000000000 */
[----:B------:R-:W-:Y:S01]  /*7fd0*/  USHF.L.U32 UR10, UR10, UR5, URZ ;  /* 0x000000050a0a7299 */ /* 0x000fe2000800063f */
[----:B------:R-:W-:Y:S01]  /*7fe0*/  BSSY B0, `(.L_x_164) ;  /* 0x00000e6000007945 */ /* 0x000fe20003800000 */
[----:B------:R-:W-:Y:S01]  /*7ff0*/  LOP3.LUT R12, R18, 0x2, RZ, 0xfc, !PT ;  /* 0x00000002120c7812 */ /* 0x000fe200078efcff */
[----:B------:R-:W-:Y:S01]  /*8000*/  IMAD.MOV.U32 R10, RZ, RZ, 0x1 ;  /* 0x00000001ff0a7424 */ /* 0x000fe200078e00ff */
[----:B------:R-:W1:Y:S01]  /*8010*/  S2UR UR9, SR_CgaCtaId ;  /* 0x00000000000979c3 */ /* 0x000e620000008800 */
[----:B------:R-:W-:Y:S01]  /*8020*/  ULOP3.LUT UR13, URZ, UR10, URZ, 0x33, !UPT ;  /* 0x0000000a3f0d7292 */ /* 0x000fe2000f8e333f */
[----:B------:R-:W-:Y:S01]  /*8030*/  IMAD.MOV.U32 R9, RZ, RZ, RZ ;  /* 0x000000ffff097224 */ /* 0x000fe200078e00ff */
[----:B------:R-:W-:Y:S01]  /*8040*/  ULDC UR4, c[0x0][0x600] ;  /* 0x0001800000047ab9 */ /* 0x000fe20000000800 */
[----:B------:R-:W-:Y:S01]  /*8050*/  UMOV UR29, 0x11 ;  /* 0x00000011001d7882 */ /* 0x000fe20000000000 */
[----:B------:R-:W-:-:S02]  /*8060*/  UIADD3 UR4, UR4, -0x1, URZ ;  /* 0xffffffff04047890 */ /* 0x000fc4000fffe03f */
[----:B------:R-:W-:Y:S01]  /*8070*/  USHF.L.U32 UR5, UR14, UR5, URZ ;  /* 0x000000050e057299 */ /* 0x000fe2000800063f */
[----:B------:R-:W-:Y:S01]  /*8080*/  ULDC.64 UR42, c[0x0][0x198] ;  /* 0x00006600002a7ab9 */ /* 0x000fe20000000a00 */
[----:B0-----:R-:W-:-:S05]  /*8090*/  VIADD R0, R0, 0x3f ;  /* 0x0000003f00007836 */ /* 0x001fca0000000000 */
[----:B------:R-:W-:Y:S01]  /*80a0*/  SHF.R.S32.HI R3, RZ, 0x1f, R0 ;  /* 0x0000001fff037819 */ /* 0x000fe20000011400 */
[----:B-1----:R-:W-:-:S03]  /*80b0*/  USHF.R.U32.HI UR31, URZ, 0x2, UR9 ;  /* 0x000000023f1f7899 */ /* 0x002fc60008011609 */
[----:B------:R-:W-:Y:S01]  /*80c0*/  LEA.HI R3, R3, R0, RZ, 0x6 ;  /* 0x0000000003037211 */ /* 0x000fe200078f30ff */
[----:B------:R-:W-:Y:S01]  /*80d0*/  ULOP3.LUT UR8, UR9, 0x3, URZ, 0xc0, !UPT ;  /* 0x0000000309087892 */ /* 0x000fe2000f8ec03f */
[----:B------:R-:W-:Y:S01]  /*80e0*/  IMAD.MOV.U32 R0, RZ, RZ, 0x1 ;  /* 0x00000001ff007424 */ /* 0x000fe200078e00ff */
[----:B------:R-:W-:Y:S01]  /*80f0*/  USHF.L.U32 UR6, UR9, 0x4, URZ ;  /* 0x0000000409067899 */ /* 0x000fe2000800063f */
[--C-:B------:R-:W-:Y:S01]  /*8100*/  SHF.R.S32.HI R8, RZ, 0x6, R3.reuse ;  /* 0x00000006ff087819 */ /* 0x100fe20000011403 */
[----:B------:R-:W-:Y:S02]  /*8110*/  USHF.L.U32 UR7, UR9, 0x9, URZ ;  /* 0x0000000909077899 */ /* 0x000fe4000800063f */
[----:B------:R-:W-:Y:S01]  /*8120*/  ULOP3.LUT UR9, UR9, 0xfffffffc, URZ, 0xc0, !UPT ;  /* 0xfffffffc09097892 */ /* 0x000fe2000f8ec03f */
[----:B------:R-:W-:Y:S01]  /*8130*/  PRMT R3, R0, 0x7610, R3 ;  /* 0x0000761000037816 */ /* 0x000fe20000000003 */
[----:B------:R-:W-:Y:S01]  /*8140*/  UISETP.GT.U32.AND UP0, UPT, UR8, 0xffff, UPT ;  /* 0x0000ffff0800788c */ /* 0x000fe2000bf04070 */
[----:B------:R-:W-:Y:S01]  /*8150*/  VIADD R0, R8, 0x1 ;  /* 0x0000000108007836 */ /* 0x000fe20000000000 */
[----:B------:R-:W-:-:S02]  /*8160*/  ULOP3.LUT UR11, UR9, 0x1, URZ, 0xfc, !UPT ;  /* 0x00000001090b7892 */ /* 0x000fc4000f8efc3f */
[----:B------:R-:W-:Y:S02]  /*8170*/  ULOP3.LUT UR12, UR9, 0x2, URZ, 0xfc, !UPT ;  /* 0x00000002090c7892 */ /* 0x000fe4000f8efc3f */
[----:B------:R-:W-:Y:S02]  /*8180*/  USHF.L.U32 UR10, UR14, UR9, URZ ;  /* 0x000000090e0a7299 */ /* 0x000fe4000800063f */
[----:B------:R-:W-:Y:S02]  /*8190*/  ULOP3.LUT UR9, UR9, 0x3, URZ, 0xfc, !UPT ;  /* 0x0000000309097892 */ /* 0x000fe4000f8efc3f */
[----:B------:R-:W-:Y:S02]  /*81a0*/  USHF.L.U32 UR11, UR14, UR11, URZ ;  /* 0x0000000b0e0b7299 */ /* 0x000fe4000800063f */
[----:B------:R-:W-:Y:S02]  /*81b0*/  USHF.L.U32 UR12, UR14, UR12, URZ ;  /* 0x0000000c0e0c7299 */ /* 0x000fe4000800063f */
[----:B------:R-:W-:-:S02]  /*81c0*/  USEL UR8, UR8, 0xffff, !UP0 ;  /* 0x0000ffff08087887 */ /* 0x000fc4000c000000 */
[----:B------:R-:W-:Y:S02]  /*81d0*/  USHF.L.U32 UR9, UR14, UR9, URZ ;  /* 0x000000090e097299 */ /* 0x000fe4000800063f */
[----:B------:R-:W-:Y:S02]  /*81e0*/  ULOP3.LUT UR10, UR12, UR10, UR11, 0xfe, !UPT ;  /* 0x0000000a0c0a7292 */ /* 0x000fe4000f8efe0b */
[----:B------:R-:W-:Y:S02]  /*81f0*/  ULOP3.LUT UR8, UR8, 0xffff, URZ, 0xc0, !UPT ;  /* 0x0000ffff08087892 */ /* 0x000fe4000f8ec03f */
[----:B------:R-:W-:Y:S02]  /*8200*/  ULOP3.LUT UR6, UR6, 0x30, URZ, 0xc0, !UPT ;  /* 0x0000003006067892 */ /* 0x000fe4000f8ec03f */
[----:B------:R-:W-:Y:S02]  /*8210*/  ULOP3.LUT UR7, UR7, 0x600, URZ, 0xc0, !UPT ;  /* 0x0000060007077892 */ /* 0x000fe4000f8ec03f */
[----:B------:R-:W-:-:S02]  /*8220*/  ULOP3.LUT UR21, UR10, UR9, URZ, 0xfc, !UPT ;  /* 0x000000090a157292 */ /* 0x000fc4000f8efc3f */
[----:B------:R-:W-:-:S12]  /*8230*/  USHF.L.U32 UR29, UR29, UR8, URZ ;  /* 0x000000081d1d7299 */ /* 0x000fd8000800063f */
.L_x_175:
[----:B------:R-:W-:-:S03]  /*8240*/  UMOV UR8, 0xffffffff ;  /* 0xffffffff00087882 */ /* 0x000fc60000000000 */
[----:B------:R-:W-:Y:S05]  /*8250*/  BRA.DIV UR8, `(.L_x_165) ;  /* 0x0000000e089c7947 */ /* 0x000fea000b800000 */
[----:B------:R-:W-:-:S13]  /*8260*/  ELECT P6, URZ, PT ;  /* 0x00000000003f782f */ /* 0x000fda00038c0000 */
.L_x_184:
[----:B------:R-:W0:Y:S01]  /*8270*/  LDC R4, c[0x0][0x28c] ;  /* 0x0000a300ff047b82 */ /* 0x000e220000000800 */
[----:B------:R-:W-:Y:S01]  /*8280*/  BSSY B1, `(.L_x_166) ;  /* 0x0000048000017945 */ /* 0x000fe20003800000 */
[----:B0-----:R-:W-:-:S13]  /*8290*/  ISETP.LT.OR P6, PT, R4, 0x1, !P6 ;  /* 0x000000010400780c */ /* 0x001fda00077c1670 */
[----:B------:R-:W-:Y:S05]  /*82a0*/  @P6 BRA `(.L_x_167) ;  /* 0x0000000400146947 */ /* 0x000fea0003800000 */
[----:B------:R-:W-:Y:S01]  /*82b0*/  LEA R19, R19, UR31, 0x1 ;  /* 0x0000001f13137c11 */ /* 0x000fe2000f8e08ff */
[----:B------:R-:W-:Y:S01]  /*82c0*/  IMAD.MOV.U32 R21, RZ, RZ, RZ ;  /* 0x000000ffff157224 */ /* 0x000fe200078e00ff */
[----:B------:R-:W-:Y:S01]  /*82d0*/  LEA R15, R13, UR6, 0x6 ;  /* 0x000000060d0f7c11 */ /* 0x000fe2000f8e30ff */
[----:B------:R-:W-:Y:S02]  /*82e0*/  IMAD.MOV.U32 R4, RZ, RZ, R0 ;  /* 0x000000ffff047224 */ /* 0x000fe400078e0000 */
[----:B------:R-:W-:Y:S02]  /*82f0*/  IMAD.MOV.U32 R5, RZ, RZ, R10 ;  /* 0x000000ffff057224 */ /* 0x000fe400078e000a */
[----:B------:R-:W-:Y:S02]  /*8300*/  IMAD.MOV.U32 R7, RZ, RZ, R9 ;  /* 0x000000ffff077224 */ /* 0x000fe400078e0009 */
[----:B------:R-:W-:-:S07]  /*8310*/  IMAD.SHL.U32 R19, R19, 0x80, RZ ;  /* 0x0000008013137824 */ /* 0x000fce00078e00ff */
.L_x_170:
[----:B------:R-:W0:Y:S01]  /*8320*/  S2R R14, SR_CgaCtaId ;  /* 0x00000000000e7919 */ /* 0x000e220000008800 */
[----:B------:R-:W-:Y:S02]  /*8330*/  MOV R13, 0x400 ;  /* 0x00000400000d7802 */ /* 0x000fe40000000f00 */
[----:B------:R-:W-:Y:S02]  /*8340*/  ISETP.NE.AND P1, PT, R11, RZ, PT ;  /* 0x000000ff0b00720c */ /* 0x000fe40003f25270 */
[----:B0-----:R-:W-:Y:S02]  /*8350*/  LEA R22, R14, R13, 0x18 ;  /* 0x0000000d0e167211 */ /* 0x001fe400078ec0ff */
[----:B------:R-:W-:-:S09]  /*8360*/  SHF.L.U32 R13, R5, 0x1f, RZ ;  /* 0x0000001f050d7819 */ /* 0x000fd200000006ff */
[----:B------:R-:W0:Y:S01]  /*8370*/  @!P1 LDC R14, c[0x0][0x500] ;  /* 0x00014000ff0e9b82 */ /* 0x000e220000000800 */
[----:B------:R-:W-:-:S04]  /*8380*/  IMAD R20, R7, 0x8, R22 ;  /* 0x0000000807147824 */ /* 0x000fc800078e0216 */
[----:B------:R-:W1:Y:S02]  /*8390*/  SYNCS.PHASECHK.TRANS64.TRYWAIT P0, [R20+URZ+0x10], R13 ;  /* 0x0000100d140075a7 */ /* 0x000e64000800017f */
[----:B-1----:R-:W-:Y:S05]  /*83a0*/  @!P0 BRA `(.L_x_168) ;  /* 0x0000000c00688947 */ /* 0x002fea0003800000 */
.L_x_185:
[----:B-1----:R-:W-:Y:S01]  /*83b0*/  PRMT R13, R12, 0x9910, RZ ;  /* 0x000099100c0d7816 */ /* 0x002fe200000000ff */
[----:B0-----:R0:W-:Y:S03]  /*83c0*/  @!P1 SYNCS.ARRIVE.TRANS64 RZ, [R20+URZ], R14 ;  /* 0x0000000e14ff99a7 */ /* 0x0011e6000800003f */
[----:B------:R-:W-:-:S13]  /*83d0*/  ISETP.NE.AND P0, PT, R13, 0x2, PT ;  /* 0x000000020d00780c */ /* 0x000fda0003f05270 */
[----:B0-----:R-:W-:Y:S05]  /*83e0*/  @P0 BRA `(.L_x_169) ;  /* 0x0000000000040947 */ /* 0x001fea0003800000 */
[----:B------:R-:W-:Y:S01]  /*83f0*/  BPT.TRAP 0x1 ;  /* 0x000000040000795c */ /* 0x000fe20000300000 */
.L_x_169:
[C---:B------:R-:W-:Y:S01]  /*8400*/  LEA R13, R7.reuse, UR31, 0x2 ;  /* 0x0000001f070d7c11 */ /* 0x040fe2000f8e10ff */
[----:B------:R-:W-:Y:S01]  /*8410*/  VIADD R4, R4, 0xffffffff ;  /* 0xffffffff04047836 */ /* 0x000fe20000000000 */
[----:B------:R-:W-:Y:S01]  /*8420*/  LEA R14, R7, UR7, 0xc ;  /* 0x00000007070e7c11 */ /* 0x000fe2000f8e60ff */
[----:B------:R-:W-:Y:S01]  /*8430*/  UIADD3 UR14, UP0, UR42, 0xf0, URZ ;  /* 0x000000f02a0e7890 */ /* 0x000fe2000ff1e03f */
[----:B------:R-:W-:Y:S01]  /*8440*/  R2UR UR34, R21 ;  /* 0x00000000152272ca */ /* 0x000fe200000e0000 */
[----:B------:R-:W-:Y:S01]  /*8450*/  IMAD.SHL.U32 R13, R13, 0x1000, RZ ;  /* 0x000010000d0d7824 */ /* 0x000fe200078e00ff */
[----:B------:R-:W-:Y:S01]  /*8460*/  R2UR UR33, R20 ;  /* 0x00000000142172ca */ /* 0x000fe200000e0000 */
[--C-:B------:R-:W-:Y:S01]  /*8470*/  IMAD R14, R14, 0x4, R22.reuse ;  /* 0x000000040e0e7824 */ /* 0x100fe200078e0216 */
[----:B------:R-:W-:Y:S01]  /*8480*/  R2UR UR36, R6 ;  /* 0x00000000062472ca */ /* 0x000fe200000e0000 */
[----:B------:R-:W-:Y:S01]  /*8490*/  IMAD R13, R13, 0x4, R22 ;  /* 0x000000040d0d7824 */ /* 0x000fe200078e0216 */
[----:B------:R-:W-:Y:S01]  /*84a0*/  R2UR UR35, R19 ;  /* 0x00000000132372ca */ /* 0x000fe200000e0000 */
[----:B------:R-:W-:Y:S01]  /*84b0*/  UIADD3 UR44, UP1, UR42, 0x1f0, URZ ;  /* 0x000001f02a2c7890 */ /* 0x000fe2000ff3e03f */
[----:B------:R-:W-:Y:S01]  /*84c0*/  R2UR UR8, R14 ;  /* 0x000000000e0872ca */ /* 0x000fe200000e0000 */
[----:B------:R-:W-:Y:S01]  /*84d0*/  UIADD3.X UR15, URZ, UR43, URZ, UP0, !UPT ;  /* 0x0000002b3f0f7290 */ /* 0x000fe200087fe43f */
[----:B------:R-:W-:Y:S01]  /*84e0*/  R2UR UR24, R13 ;  /* 0x000000000d1872ca */ /* 0x000fe200000e0000 */
[----:B------:R-:W-:Y:S01]  /*84f0*/  UPRMT UR30, URZ, 0x5410, UR29 ;  /* 0x000054103f1e7896 */ /* 0x000fe2000800001d */
[----:B------:R-:W-:Y:S01]  /*8500*/  R2UR UR19, R15 ;  /* 0x000000000f1372ca */ /* 0x000fe200000e0000 */
[----:B------:R-:W-:Y:S01]  /*8510*/  UIADD3 UR26, UR34, 0x20, URZ ;  /* 0x00000020221a7890 */ /* 0x000fe2000fffe03f */
[----:B------:R-:W-:Y:S01]  /*8520*/  ISETP.GT.AND P1, PT, R4, 0x1, PT ;  /* 0x000000010400780c */ /* 0x000fe20003f24270 */
[----:B------:R-:W-:Y:S01]  /*8530*/  UIADD3.X UR45, URZ, UR43, URZ, UP1, !UPT ;  /* 0x0000002b3f2d7290 */ /* 0x000fe20008ffe43f */
[----:B------:R-:W-:Y:S01]  /*8540*/  VIADD R7, R7, 0x1 ;  /* 0x0000000107077836 */ /* 0x000fe20000000000 */
[----:B------:R-:W-:Y:S01]  /*8550*/  UPRMT UR37, URZ, 0x5410, UR21 ;  /* 0x000054103f257896 */ /* 0x000fe20008000015 */
[----:B------:R-:W-:Y:S01]  /*8560*/  VIADD R21, R21, 0x40 ;  /* 0x0000004015157836 */ /* 0x000fe20000000000 */
[----:B------:R-:W-:Y:S01]  /*8570*/  UMOV UR22, 0x0 ;  /* 0x0000000000167882 */ /* 0x000fe20000000000 */
[----:B------:R-:W-:Y:S01]  /*8580*/  UMOV UR23, 0x10000000 ;  /* 0x1000000000177882 */ /* 0x000fe20000000000 */
[----:B------:R-:W-:Y:S01]  /*8590*/  UIADD3 UR16, UR8, 0x20100, URZ ;  /* 0x0002010008107890 */ /* 0x000fe2000fffe03f */
[----:B------:R-:W-:Y:S01]  /*85a0*/  ISETP.NE.AND P0, PT, R7, 0x2, PT ;  /* 0x000000020700780c */ /* 0x000fe20003f05270 */
[----:B------:R-:W-:-:S02]  /*85b0*/  UIADD3 UR32, UR24, 0x100, URZ ;  /* 0x0000010018207890 */ /* 0x000fc4000fffe03f */
[----:B------:R-:W-:Y:S01]  /*85c0*/  UIADD3 UR24, UR24, 0x8100, URZ ;  /* 0x0000810018187890 */ /* 0x000fe2000fffe03f */
[----:B------:R-:W-:Y:S01]  /*85d0*/  SEL R14, RZ, 0x1, P0 ;  /* 0x00000001ff0e7807 */ /* 0x000fe20000000000 */
[----:B------:R-:W-:Y:S01]  /*85e0*/  UIADD3 UR8, UR8, 0x22100, URZ ;  /* 0x0002210008087890 */ /* 0x000fe2000fffe03f */
[----:B------:R-:W-:Y:S01]  /*85f0*/  SEL R7, R7, RZ, P0 ;  /* 0x000000ff07077207 */ /* 0x000fe20000000000 */
[----:B------:R-:W-:Y:S01]  /*8600*/  UMOV UR25, UR33 ;  /* 0x0000002100197c82 */ /* 0x000fe20008000000 */
[----:B------:R-:W-:Y:S01]  /*8610*/  UMOV UR28, UR36 ;  /* 0x00000024001c7c82 */ /* 0x000fe20008000000 */
[----:B------:R-:W-:Y:S01]  /*8620*/  UMOV UR27, UR35 ;  /* 0x00000023001b7c82 */ /* 0x000fe20008000000 */
[----:B------:R-:W-:Y:S01]  /*8630*/  UMOV UR17, UR33 ;  /* 0x0000002100117c82 */ /* 0x000fe20008000000 */
[----:B------:R-:W-:Y:S01]  /*8640*/  UMOV UR18, UR34 ;  /* 0x0000002200127c82 */ /* 0x000fe20008000000 */
[----:B------:R-:W-:Y:S01]  /*8650*/  UMOV UR20, UR36 ;  /* 0x0000002400147c82 */ /* 0x000fe20008000000 */
[----:B------:R0:W-:Y:S01]  /*8660*/  UTMALDG.3D.MULTICAST [UR32], [UR14], UR30, desc[UR22] ;  /* 0x000016200e0073b4 */ /* 0x0001e2000801181e */
[----:B------:R-:W-:Y:S01]  /*8670*/  UMOV UR9, UR33 ;  /* 0x0000002100097c82 */ /* 0x000fe20008000000 */
[----:B------:R-:W-:Y:S01]  /*8680*/  UMOV UR11, UR19 ;  /* 0x00000013000b7c82 */ /* 0x000fe20008000000 */
[----:B------:R-:W-:Y:S01]  /*8690*/  UMOV UR12, UR36 ;  /* 0x00000024000c7c82 */ /* 0x000fe20008000000 */
[----:B------:R-:W-:Y:S01]  /*86a0*/  UMOV UR10, UR26 ;  /* 0x0000001a000a7c82 */ /* 0x000fe20008000000 */
[----:B------:R-:W-:Y:S01]  /*86b0*/  LOP3.LUT R5, R5, R14, RZ, 0x3c, !PT ;  /* 0x0000000e05057212 */ /* 0x000fe200078e3cff */
[----:B------:R0:W-:Y:S01]  /*86c0*/  UTMALDG.3D.MULTICAST [UR24], [UR14], UR30, desc[UR22] ;  /* 0x000016180e0073b4 */ /* 0x0001e2000801181e */
[----:B------:R0:W-:Y:S01]  /*86d0*/  UTMALDG.3D.MULTICAST [UR16], [UR44], UR37, desc[UR22] ;  /* 0x000016102c0073b4 */ /* 0x0001e20008011825 */
[----:B------:R0:W-:Y:S02]  /*86e0*/  UTMALDG.3D.MULTICAST [UR8], [UR44], UR37, desc[UR22] ;  /* 0x000016082c0073b4 */ /* 0x0001e40008011825 */
[----:B0-----:R-:W-:Y:S05]  /*86f0*/  @P1 BRA `(.L_x_170) ;  /* 0xfffffffc00081947 */ /* 0x001fea000383ffff */
.L_x_167:
[----:B------:R-:W-:Y:S05]  /*8700*/  BSYNC B1 ;  /* 0x0000000000017941 */ /* 0x000fea0003800000 */
.L_x_166:
[----:B------:R-:W-:Y:S01]  /*8710*/  LOP3.LUT P1, RZ, R3, 0xff, RZ, 0xc0, !PT ;  /* 0x000000ff03ff7812 */ /* 0x000fe2000782c0ff */
[----:B------:R-:W-:Y:S01]  /*8720*/  IMAD.IADD R9, R8, 0x1, R9 ;  /* 0x0000000108097824 */ /* 0x000fe200078e0209 */
[----:B------:R-:W-:Y:S01]  /*8730*/  IADD3 R16, P2, R16, UR38, RZ ;  /* 0x0000002610107c10 */ /* 0x000fe2000ff5e0ff */
[----:B------:R-:W-:Y:S01]  /*8740*/  ULDC.64 UR8, c[0x0][0x650] ;  /* 0x0001940000087ab9 */ /* 0x000fe20000000a00 */
[----:B------:R-:W-:Y:S01]  /*8750*/  BSSY B1, `(.L_x_171) ;  /* 0x000006c000017945 */ /* 0x000fe20003800000 */
[----:B------:R-:W-:Y:S01]  /*8760*/  IMAD.MOV.U32 R19, RZ, RZ, -0x1 ;  /* 0xffffffffff137424 */ /* 0x000fe200078e00ff */
[----:B------:R-:W-:Y:S01]  /*8770*/  SHF.R.U32.HI R3, RZ, 0x1, R9 ;  /* 0x00000001ff037819 */ /* 0x000fe20000011609 */
[----:B------:R-:W-:Y:S01]  /*8780*/  IMAD.MOV.U32 R13, RZ, RZ, -0x1 ;  /* 0xffffffffff0d7424 */ /* 0x000fe200078e00ff */
[----:B------:R-:W-:Y:S01]  /*8790*/  ISETP.GT.U32.AND P0, PT, R9, 0x1, PT ;  /* 0x000000010900780c */ /* 0x000fe20003f04070 */
[----:B------:R-:W-:Y:S01]  /*87a0*/  IMAD.MOV.U32 R6, RZ, RZ, -0x1 ;  /* 0xffffffffff067424 */ /* 0x000fe200078e00ff */
[----:B------:R-:W-:-:S02]  /*87b0*/  LOP3.LUT R3, R3, 0x1, RZ, 0xc0, !PT ;  /* 0x0000000103037812 */ /* 0x000fc400078ec0ff */
[----:B------:R-:W-:Y:S01]  /*87c0*/  ISETP.LT.U32.AND P0, PT, R8, 0x2, P0 ;  /* 0x000000020800780c */ /* 0x000fe20000701070 */
[----:B------:R-:W0:Y:S01]  /*87d0*/  @P1 S2R R5, SR_CgaCtaId ;  /* 0x0000000000051919 */ /* 0x000e220000008800 */
[----:B------:R-:W-:Y:S02]  /*87e0*/  @P1 MOV R4, 0x400 ;  /* 0x0000040000041802 */ /* 0x000fe40000000f00 */
[----:B------:R-:W-:Y:S02]  /*87f0*/  IADD3.X R17, R17, UR41, RZ, P2, !PT ;  /* 0x0000002911117c10 */ /* 0x000fe400097fe4ff */
[----:B------:R-:W-:Y:S02]  /*8800*/  ISETP.GE.U32.AND P2, PT, R16, UR8, PT ;  /* 0x0000000810007c0c */ /* 0x000fe4000bf46070 */
[----:B------:R-:W-:Y:S02]  /*8810*/  LOP3.LUT R9, R9, 0x1, RZ, 0xc0, !PT ;  /* 0x0000000109097812 */ /* 0x000fe400078ec0ff */
[----:B0-----:R-:W-:-:S04]  /*8820*/  @P1 LEA R4, R5, R4, 0x18 ;  /* 0x0000000405041211 */ /* 0x001fc800078ec0ff */
[----:B------:R0:W-:Y:S01]  /*8830*/  @P1 SYNCS.ARRIVE.TRANS64.A1T0 RZ, [R4+URZ+0x38], RZ ;  /* 0x000038ff04ff19a7 */ /* 0x0001e2000810003f */
[----:B------:R-:W-:Y:S02]  /*8840*/  ISETP.NE.U32.AND P1, PT, R3, 0x1, PT ;  /* 0x000000010300780c */ /* 0x000fe40003f25070 */
[----:B------:R-:W-:Y:S02]  /*8850*/  SEL R3, RZ, 0x1, !P0 ;  /* 0x00000001ff037807 */ /* 0x000fe40004000000 */
[----:B------:R-:W-:Y:S02]  /*8860*/  ISETP.GE.U32.AND.EX P0, PT, R17, UR9, PT, P2 ;  /* 0x0000000911007c0c */ /* 0x000fe4000bf06120 */
[----:B------:R-:W-:-:S04]  /*8870*/  ISETP.GT.U32.AND P1, PT, R8, 0x1, !P1 ;  /* 0x000000010800780c */ /* 0x000fc80004f24070 */
[----:B0-----:R-:W-:-:S04]  /*8880*/  SEL R4, RZ, 0x1, !P1 ;  /* 0x00000001ff047807 */ /* 0x001fc80004800000 */
[--C-:B------:R-:W-:Y:S02]  /*8890*/  LOP3.LUT R10, R4, R10, R3.reuse, 0x96, !PT ;  /* 0x0000000a040a7212 */ /* 0x100fe400078e9603 */
[----:B------:R-:W-:Y:S02]  /*88a0*/  PRMT R4, RZ, 0x7610, R4 ;  /* 0x00007610ff047816 */ /* 0x000fe40000000004 */
[----:B------:R-:W-:Y:S01]  /*88b0*/  PRMT R3, RZ, 0x7610, R3 ;  /* 0x00007610ff037816 */ /* 0x000fe20000000003 */
[----:B------:R-:W-:Y:S06]  /*88c0*/  @P0 BRA `(.L_x_172) ;  /* 0x0000000400500947 */ /* 0x000fec0003800000 */
[----:B------:R-:W0:Y:S01]  /*88d0*/  S2R R15, SR_CTAID.X ;  /* 0x00000000000f7919 */ /* 0x000e220000002500 */
[----:B------:R-:W-:Y:S01]  /*88e0*/  ULDC.64 UR8, c[0x0][0x628] ;  /* 0x00018a0000087ab9 */ /* 0x000fe20000000a00 */
[----:B------:R-:W1:Y:S01]  /*88f0*/  LDC R20, c[0x0][0x144] ;  /* 0x00005100ff147b82 */ /* 0x000e620000000800 */
[----:B------:R-:W-:Y:S01]  /*8900*/  ISETP.NE.U32.AND P0, PT, RZ, UR8, PT ;  /* 0x00000008ff007c0c */ /* 0x000fe2000bf05070 */
[----:B------:R-:W2:Y:S01]  /*8910*/  S2R R13, SR_CTAID.Y ;  /* 0x00000000000d7919 */ /* 0x000ea20000002600 */
[----:B------:R-:W-:Y:S01]  /*8920*/  ULDC UR10, c[0x0][0x150] ;  /* 0x00005400000a7ab9 */ /* 0x000fe20000000800 */
[----:B------:R-:W-:Y:S01]  /*8930*/  ULDC UR11, c[0x0][0x630] ;  /* 0x00018c00000b7ab9 */ /* 0x000fe20000000800 */
[----:B------:R-:W-:Y:S01]  /*8940*/  ISETP.NE.AND.EX P0, PT, RZ, UR9, PT, P0 ;  /* 0x00000009ff007c0c */ /* 0x000fe2000bf05300 */
[----:B------:R-:W-:Y:S01]  /*8950*/  IMAD.MOV.U32 R4, RZ, RZ, R16 ;  /* 0x000000ffff047224 */ /* 0x000fe200078e0010 */
[----:B0-----:R-:W-:-:S05]  /*8960*/  I2FP.F32.U32 R5, R15 ;  /* 0x0000000f00057245 */ /* 0x001fca0000201000 */
[----:B------:R-:W-:Y:S01]  /*8970*/  FMUL R21, R5, UR10 ;  /* 0x0000000a05157c20 */ /* 0x000fe20008400000 */
[----:B------:R-:W-:-:S05]  /*8980*/  IMAD.MOV.U32 R5, RZ, RZ, R17 ;  /* 0x000000ffff057224 */ /* 0x000fca00078e0011 */
[----:B--2---:R-:W-:Y:S05]  /*8990*/  @!P0 BRA `(.L_x_173) ;  /* 0x0000000000288947 */ /* 0x004fea0003800000 */
[----:B------:R-:W-:Y:S02]  /*89a0*/  ULDC UR10, c[0x0][0x634] ;  /* 0x00018d00000a7ab9 */ /* 0x000fe40000000800 */
[----:B------:R-:W-:-:S05]  /*89b0*/  IADD3 R5, P0, R16, UR10, RZ ;  /* 0x0000000a10057c10 */ /* 0x000fca000ff1e0ff */
[----:B------:R-:W-:-:S04]  /*89c0*/  IMAD.X R19, RZ, RZ, R17, P0 ;  /* 0x000000ffff137224 */ /* 0x000fc800000e0611 */
[----:B------:R-:W-:-:S04]  /*89d0*/  IMAD.WIDE.U32 R6, R19, UR8, RZ ;  /* 0x0000000813067c25 */ /* 0x000fc8000f8e00ff */
[----:B------:R-:W-:-:S04]  /*89e0*/  IMAD.WIDE.U32 R6, P0, R5, UR9, R6 ;  /* 0x0000000905067c25 */ /* 0x000fc8000f800006 */
[----:B------:R-:W-:-:S04]  /*89f0*/  IMAD.WIDE.U32 R4, R5, UR8, RZ ;  /* 0x0000000805047c25 */ /* 0x000fc8000f8e00ff */
[----:B------:R-:W-:Y:S01]  /*8a00*/  IMAD.MOV.U32 R4, RZ, RZ, R7 ;  /* 0x000000ffff047224 */ /* 0x000fe200078e0007 */
[----:B------:R-:W-:Y:S01]  /*8a10*/  IADD3 RZ, P1, R5, R6, RZ ;  /* 0x0000000605ff7210 */ /* 0x000fe20007f3e0ff */
[----:B------:R-:W-:-:S04]  /*8a20*/  IMAD.X R5, RZ, RZ, RZ, P0 ;  /* 0x000000ffff057224 */ /* 0x000fc800000e06ff */
[----:B------:R-:W-:-:S08]  /*8a30*/  IMAD.WIDE.U32.X R4, R19, UR9, R4, P1 ;  /* 0x0000000913047c25 */ /* 0x000fd000088e0404 */
.L_x_173:
[--C-:B------:R-:W-:Y:S01]  /*8a40*/  SHF.R.U64 R14, R4, UR11, R5.reuse ;  /* 0x0000000b040e7c19 */ /* 0x100fe20008001205 */
[----:B------:R-:W0:Y:S01]  /*8a50*/  F2I.U32.TRUNC.NTZ R21, R21 ;  /* 0x0000001500157305 */ /* 0x000e22000020f000 */
[----:B------:R-:W-:Y:S01]  /*8a60*/  SHF.R.U32.HI R4, RZ, UR11, R5 ;  /* 0x0000000bff047c19 */ /* 0x000fe20008011605 */
[----:B------:R-:W-:Y:S01]  /*8a70*/  ULDC.64 UR8, c[0x0][0x620] ;  /* 0x0001880000087ab9 */ /* 0x000fe20000000a00 */
[----:B------:R-:W-:Y:S01]  /*8a80*/  IADD3 R7, P0, RZ, -R14, RZ ;  /* 0x8000000eff077210 */ /* 0x000fe20007f1e0ff */
[----:B------:R-:W-:Y:S01]  /*8a90*/  ULDC.64 UR10, c[0x0][0x640] ;  /* 0x00019000000a7ab9 */ /* 0x000fe20000000a00 */
[----:B------:R-:W2:Y:S03]  /*8aa0*/  LDC R22, c[0x0][0x148] ;  /* 0x00005200ff167b82 */ /* 0x000ea60000000800 */
[----:B------:R-:W-:Y:S01]  /*8ab0*/  IMAD.X R4, RZ, RZ, ~R4, P0 ;  /* 0x000000ffff047224 */ /* 0x000fe200000e0e04 */
[----:B------:R-:W-:-:S03]  /*8ac0*/  ISETP.NE.U32.AND P0, PT, RZ, UR10, PT ;  /* 0x0000000aff007c0c */ /* 0x000fc6000bf05070 */
[----:B------:R-:W-:Y:S01]  /*8ad0*/  IMAD R6, R4, UR8, RZ ;  /* 0x0000000804067c24 */ /* 0x000fe2000f8e02ff */
[----:B------:R-:W-:Y:S01]  /*8ae0*/  ISETP.NE.AND.EX P0, PT, RZ, UR11, PT, P0 ;  /* 0x0000000bff007c0c */ /* 0x000fe2000bf05300 */
[----:B------:R-:W-:Y:S01]  /*8af0*/  IMAD.WIDE.U32 R4, R7, UR8, R16 ;  /* 0x0000000807047c25 */ /* 0x000fe2000f8e0010 */
[----:B------:R-:W-:-:S03]  /*8b00*/  ULDC UR8, c[0x0][0x618] ;  /* 0x0001860000087ab9 */ /* 0x000fc60000000800 */
[----:B------:R-:W-:Y:S01]  /*8b10*/  IMAD R7, R7, UR9, R6 ;  /* 0x0000000907077c24 */ /* 0x000fe2000f8e0206 */
[----:B------:R-:W-:Y:S01]  /*8b20*/  ULDC UR9, c[0x0][0x154] ;  /* 0x0000550000097ab9 */ /* 0x000fe20000000800 */
[----:B0-----:R-:W-:Y:S02]  /*8b30*/  IMAD.MOV R6, RZ, RZ, -R21 ;  /* 0x000000ffff067224 */ /* 0x001fe400078e0a15 */
[----:B------:R-:W-:Y:S02]  /*8b40*/  IMAD.IADD R5, R5, 0x1, R7 ;  /* 0x0000000105057824 */ /* 0x000fe400078e0207 */
[----:B-1----:R-:W-:Y:S01]  /*8b50*/  IMAD R15, R20, R6, R15 ;  /* 0x00000006140f7224 */ /* 0x002fe200078e020f */
[----:B------:R-:W-:Y:S02]  /*8b60*/  I2FP.F32.U32 R6, R13 ;  /* 0x0000000d00067245 */ /* 0x000fe40000201000 */
[--C-:B------:R-:W-:Y:S02]  /*8b70*/  SHF.R.U64 R19, R4, UR8, R5.reuse ;  /* 0x0000000804137c19 */ /* 0x100fe40008001205 */
[----:B------:R-:W-:Y:S01]  /*8b80*/  SHF.R.U32.HI R4, RZ, UR8, R5 ;  /* 0x00000008ff047c19 */ /* 0x000fe20008011605 */
[----:B------:R-:W-:Y:S01]  /*8b90*/  FMUL R6, R6, UR9 ;  /* 0x0000000906067c20 */ /* 0x000fe20008400000 */
[----:B------:R-:W-:-:S02]  /*8ba0*/  ULDC UR8, c[0x0][0x608] ;  /* 0x0001820000087ab9 */ /* 0x000fc40000000800 */
[--C-:B------:R-:W-:Y:S01]  /*8bb0*/  SHF.R.U64 R21, R19, UR8, R4.reuse ;  /* 0x0000000813157c19 */ /* 0x100fe20008001204 */
[----:B------:R0:W1:Y:S01]  /*8bc0*/  F2I.U32.TRUNC.NTZ R24, R6 ;  /* 0x0000000600187305 */ /* 0x000062000020f000 */
[----:B------:R-:W-:Y:S01]  /*8bd0*/  SHF.R.U32.HI R4, RZ, UR8, R4 ;  /* 0x00000008ff047c19 */ /* 0x000fe20008011604 */
[----:B------:R-:W-:-:S03]  /*8be0*/  ULDC UR8, c[0x0][0x658] ;  /* 0x0001960000087ab9 */ /* 0x000fc60000000800 */
[--C-:B------:R-:W-:Y:S02]  /*8bf0*/  SHF.R.U64 R20, R21, UR8, R4.reuse ;  /* 0x0000000815147c19 */ /* 0x100fe40008001204 */
[----:B------:R-:W-:-:S03]  /*8c00*/  SHF.R.U32.HI R23, RZ, UR8, R4 ;  /* 0x00000008ff177c19 */ /* 0x000fc60008011604 */
[----:B------:R-:W-:Y:S02]  /*8c10*/  IMAD.MOV.U32 R4, RZ, RZ, R20 ;  /* 0x000000ffff047224 */ /* 0x000fe400078e0014 */
[----:B------:R-:W-:Y:S01]  /*8c20*/  IMAD.MOV.U32 R5, RZ, RZ, R23 ;  /* 0x000000ffff057224 */ /* 0x000fe200078e0017 */
[----:B0-----:R-:W-:Y:S06]  /*8c30*/  @!P0 BRA `(.L_x_174) ;  /* 0x0000000000288947 */ /* 0x001fec0003800000 */
        /* <DEDUP_REMOVED lines=10> */
.L_x_174:
[----:B------:R-:W-:Y:S01]  /*8ce0*/  ISETP.NE.AND P0, PT, R2, 0x1, PT ;  /* 0x000000010200780c */ /* 0x000fe20003f05270 */
[----:B------:R-:W-:Y:S01]  /*8cf0*/  ULDC UR8, c[0x0][0x648] ;  /* 0x0001920000087ab9 */ /* 0x000fe20000000800 */
[----:B------:R-:W-:Y:S01]  /*8d00*/  LOP3.LUT R21, R21, UR13, RZ, 0xc0, !PT ;  /* 0x0000000d15157c12 */ /* 0x000fe2000f8ec0ff */
[----:B-1----:R-:W-:Y:S01]  /*8d10*/  IMAD.MOV R24, RZ, RZ, -R24 ;  /* 0x000000ffff187224 */ /* 0x002fe200078e0a18 */
[----:B------:R-:W-:Y:S01]  /*8d20*/  SHF.R.U64 R4, R4, UR8, R5 ;  /* 0x0000000804047c19 */ /* 0x000fe20008001205 */
[----:B------:R-:W-:Y:S01]  /*8d30*/  ULDC UR8, c[0x0][0x638] ;  /* 0x00018e0000087ab9 */ /* 0x000fe20000000800 */
[----:B------:R-:W-:Y:S01]  /*8d40*/  LOP3.LUT R19, R19, UR4, RZ, 0xc0, !PT ;  /* 0x0000000413137c12 */ /* 0x000fe2000f8ec0ff */
[----:B------:R-:W-:Y:S01]  /*8d50*/  ULDC UR9, c[0x0][0x610] ;  /* 0x0001840000097ab9 */ /* 0x000fe20000000800 */
[----:B------:R-:W-:Y:S02]  /*8d60*/  IMAD.MOV.U32 R6, RZ, RZ, R14 ;  /* 0x000000ffff067224 */ /* 0x000fe400078e000e */
[----:B------:R-:W-:-:S02]  /*8d70*/  IMAD.MOV R5, RZ, RZ, -R4 ;  /* 0x000000ffff057224 */ /* 0x000fc400078e0a04 */
[----:B------:R-:W-:Y:S02]  /*8d80*/  IMAD R4, R4, UR5, R21 ;  /* 0x0000000504047c24 */ /* 0x000fe4000f8e0215 */
[----:B--2---:R-:W-:Y:S02]  /*8d90*/  @P0 IMAD R15, R22, R24, R13 ;  /* 0x00000018160f0224 */ /* 0x004fe400078e020d */
[----:B------:R-:W-:Y:S01]  /*8da0*/  IMAD R20, R5, UR8, R20 ;  /* 0x0000000805147c24 */ /* 0x000fe2000f8e0214 */
[----:B------:R-:W-:Y:S01]  /*8db0*/  ULDC UR8, c[0x0][0x600] ;  /* 0x0001800000087ab9 */ /* 0x000fe20000000800 */
[----:B------:R-:W-:Y:S02]  /*8dc0*/  IMAD R15, R4, UR9, R15 ;  /* 0x00000009040f7c24 */ /* 0x000fe4000f8e020f */
[----:B------:R-:W-:Y:S02]  /*8dd0*/  IMAD R20, R20, UR8, R19 ;  /* 0x0000000814147c24 */ /* 0x000fe4000f8e0213 */
[----:B------:R-:W-:-:S03]  /*8de0*/  IMAD.MOV.U32 R4, RZ, RZ, 0x1 ;  /* 0x00000001ff047424 */ /* 0x000fc600078e00ff */
[----:B------:R-:W-:Y:S02]  /*8df0*/  SEL R13, R20, R15, !P0 ;  /* 0x0000000f140d7207 */ /* 0x000fe40004000000 */
[----:B------:R-:W-:-:S07]  /*8e00*/  SEL R19, R15, R20, !P0 ;  /* 0x000000140f137207 */ /* 0x000fce0004000000 */
.L_x_172:
[----:B------:R-:W-:Y:S05]  /*8e10*/  BSYNC B1 ;  /* 0x0000000000017941 */ /* 0x000fea0003800000 */
.L_x_171:
[----:B------:R-:W-:-:S13]  /*8e20*/  LOP3.LUT P0, RZ, R4, 0xff, RZ, 0xc0, !PT ;  /* 0x000000ff04ff7812 */ /* 0x000fda000780c0ff */
[----:B------:R-:W-:Y:S05]  /*8e30*/  @P0 BRA `(.L_x_175) ;  /* 0xfffffff400000947 */ /* 0x000fea000383ffff */
[----:B------:R-:W-:Y:S05]  /*8e40*/  BSYNC B0 ;  /* 0x0000000000007941 */ /* 0x000fea0003800000 */
.L_x_164:
[----:B------:R-:W-:-:S03]  /*8e50*/  UMOV UR8, 0xffffffff ;  /* 0xffffffff00087882 */ /* 0x000fc60000000000 */
[----:B------:R-:W-:Y:S05]  /*8e60*/  BRA.DIV UR8, `(.L_x_176) ;  /* 0x0000000208cc7947 */ /* 0x000fea000b800000 */
[----:B------:R-:W-:-:S13]  /*8e70*/  ELECT P6, URZ, PT ;  /* 0x00000000003f782f */ /* 0x000fda00038c0000 */
.L_x_188:
[----:B------:R-:W-:Y:S04]  /*8e80*/  BSSY B0, `(.L_x_177) ;  /* 0x0000019000007945 */ /* 0x000fe80003800000 */
[----:B------:R-:W-:Y:S05]  /*8e90*/  @!P6 BRA `(.L_x_178) ;  /* 0x00000000005ce947 */ /* 0x000fea0003800000 */
[----:B------:R-:W-:-:S04]  /*8ea0*/  LOP3.LUT R18, R18, 0x2, RZ, 0xfc, !PT ;  /* 0x0000000212127812 */ /* 0x000fc800078efcff */
[----:B------:R-:W-:-:S13]  /*8eb0*/  ISETP.NE.AND P0, PT, R18, 0x3, PT ;  /* 0x000000031200780c */ /* 0x000fda0003f05270 */
[----:B------:R-:W-:Y:S05]  /*8ec0*/  @!P0 BRA `(.L_x_179) ;  /* 0x0000000000048947 */ /* 0x000fea0003800000 */
[----:B------:R-:W-:Y:S01]  /*8ed0*/  BPT.TRAP 0x1 ;  /* 0x000000040000795c */ /* 0x000fe20000300000 */
.L_x_179:
[----:B------:R-:W0:Y:S01]  /*8ee0*/  S2R R3, SR_CgaCtaId ;  /* 0x0000000000037919 */ /* 0x000e220000008800 */
[----:B------:R-:W-:Y:S02]  /*8ef0*/  MOV R0, 0x400 ;  /* 0x0000040000007802 */ /* 0x000fe40000000f00 */
[----:B------:R-:W-:Y:S02]  /*8f00*/  SHF.L.U32 R2, R10, 0x1f, RZ ;  /* 0x0000001f0a027819 */ /* 0x000fe400000006ff */
[----:B0-----:R-:W-:-:S05]  /*8f10*/  LEA R0, R3, R0, 0x18 ;  /* 0x0000000003007211 */ /* 0x001fca00078ec0ff */
[----:B------:R-:W-:-:S04]  /*8f20*/  VIADD R0, R0, 0x10 ;  /* 0x0000001000007836 */ /* 0x000fc80000000000 */
[C---:B------:R-:W-:Y:S02]  /*8f30*/  IMAD R5, R9.reuse, 0x8, R0 ;  /* 0x0000000809057824 */ /* 0x040fe400078e0200 */
[----:B------:R-:W-:Y:S02]  /*8f40*/  VIADD R9, R9, 0x1 ;  /* 0x0000000109097836 */ /* 0x000fe40000000000 */
[----:B------:R-:W0:Y:S03]  /*8f50*/  SYNCS.PHASECHK.TRANS64.TRYWAIT P0, [R5+URZ], R2 ;  /* 0x00000002050075a7 */ /* 0x000e26000800017f */
[----:B------:R-:W-:-:S04]  /*8f60*/  ISETP.NE.AND P1, PT, R9, 0x2, PT ;  /* 0x000000020900780c */ /* 0x000fc80003f25270 */
[----:B------:R-:W-:Y:S02]  /*8f70*/  SEL R3, RZ, 0x1, P1 ;  /* 0x00000001ff037807 */ /* 0x000fe40000800000 */
[----:B------:R-:W-:Y:S02]  /*8f80*/  SEL R9, R9, RZ, P1 ;  /* 0x000000ff09097207 */ /* 0x000fe40000800000 */
[----:B------:R-:W-:Y:S01]  /*8f90*/  LOP3.LUT R3, R10, R3, RZ, 0x3c, !PT ;  /* 0x000000030a037212 */ /* 0x000fe200078e3cff */
[----:B0-----:R-:W-:Y:S06]  /*8fa0*/  @!P0 BRA `(.L_x_180) ;  /* 0x00000000009c8947 */ /* 0x001fec0003800000 */
.L_x_189:
[----:B------:R-:W-:Y:S01]  /*8fb0*/  IMAD R9, R9, 0x8, R0 ;  /* 0x0000000809097824 */ /* 0x000fe200078e0200 */
[----:B------:R-:W-:-:S07]  /*8fc0*/  SHF.L.U32 R0, R3, 0x1f, RZ ;  /* 0x0000001f03007819 */ /* 0x000fce00000006ff */
.L_x_181:
[----:B-1----:R1:W2:Y:S02]  /*8fd0*/  SYNCS.PHASECHK.TRANS64.TRYWAIT P0, [R9+URZ], R0 ;  /* 0x00000000090075a7 */ /* 0x0022a4000800017f */
[----:B--2---:R-:W-:Y:S05]  /*8fe0*/  @!P0 NANOSLEEP.SYNCS 0x989680 ;  /* 0x009896800000895d */ /* 0x004fea0003900000 */
[----:B------:R-:W2:Y:S02]  /*8ff0*/  @!P0 SYNCS.PHASECHK.TRANS64 P0, [R9+URZ], R0 ;  /* 0x00000000090085a7 */ /* 0x000ea4000800007f */
[----:B--2---:R-:W-:Y:S05]  /*9000*/  @!P0 BRA `(.L_x_181) ;  /* 0xfffffffc00f08947 */ /* 0x004fea000383ffff */
.L_x_178:
[----:B------:R-:W-:Y:S05]  /*9010*/  BSYNC B0 ;  /* 0x0000000000007941 */ /* 0x000fea0003800000 */
.L_x_177:
[----:B------:R-:W-:Y:S05]  /*9020*/  EXIT ;  /* 0x000000000000794d */ /* 0x000fea0003800000 */
.L_x_21:
[----:B-1----:R1:W2:Y:S02]  /*9030*/  SYNCS.PHASECHK.TRANS64.TRYWAIT P1, [R3+URZ], R0 ;  /* 0x00000000030075a7 */ /* 0x0022a4000802017f */
[----:B--2---:R-:W-:Y:S05]  /*9040*/  @!P1 NANOSLEEP.SYNCS 0x989680 ;  /* 0x009896800000995d */ /* 0x004fea0003900000 */
[----:B------:R-:W2:Y:S02]  /*9050*/  @!P1 SYNCS.PHASECHK.TRANS64 P1, [R3+URZ], R0 ;  /* 0x00000000030095a7 */ /* 0x000ea4000802007f */
[----:B--2---:R-:W-:Y:S05]  /*9060*/  @!P1 BRA `(.L_x_21) ;  /* 0xfffffffc00f09947 */ /* 0x004fea000383ffff */
[----:B------:R-:W-:Y:S05]  /*9070*/  BRA `(.L_x_20) ;  /* 0xffffff8400d47947 */ /* 0x000fea000383ffff */
.L_x_26:
[----:B-1----:R1:W2:Y:S02]  /*9080*/  SYNCS.PHASECHK.TRANS64.TRYWAIT P1, [R5+URZ], R4 ;  /* 0x00000004050075a7 */ /* 0x0022a4000802017f */
[----:B--2---:R-:W-:Y:S05]  /*9090*/  @!P1 NANOSLEEP.SYNCS 0x989680 ;  /* 0x009896800000995d */ /* 0x004fea0003900000 */
[----:B------:R-:W2:Y:S02]  /*90a0*/  @!P1 SYNCS.PHASECHK.TRANS64 P1, [R5+URZ], R4 ;  /* 0x00000004050095a7 */ /* 0x000ea4000802007f */
[----:B--2---:R-:W-:Y:S05]  /*90b0*/  @!P1 BRA `(.L_x_26) ;  /* 0xfffffffc00f09947 */ /* 0x004fea000383ffff */
[----:B------:R-:W-:Y:S05]  /*90c0*/  BRA `(.L_x_25) ;  /* 0xffffff8c00e47947 */ /* 0x000fea000383ffff */
.L_x_165:
[----:B------:R-:W-:Y:S01]  /*90d0*/  BSSY B1, `(.L_x_182) ;  /* 0x0000006000017945 */ /* 0x000fe20003800000 */
[----:B------:R-:W-:-:S07]  /*90e0*/  IMAD.MOV.U32 R15, RZ, RZ, -0x1 ;  /* 0xffffffffff0f7424 */ /* 0x000fce00078e00ff */
[----:B------:R-:W-:Y:S05]  /*90f0*/  WARPSYNC.COLLECTIVE R15, `(.L_x_183) ;  /* 0x000000000f0c7348 */ /* 0x000fea0003c00000 */
[----:B------:R-:W-:Y:S02]  /*9100*/  ELECT P6, UR62, PT ;  /* 0x00000000003e782f */ /* 0x000fe400038c0000 */
[----:B------:R-:W-:Y:S01]  /*9110*/  MOV R14, UR62 ;  /* 0x0000003e000e7c02 */ /* 0x000fe20008000f00 */
[----:B------:R-:W-:Y:S10]  /*9120*/  ENDCOLLECTIVE ;  /* 0x000000000000791b */ /* 0x000ff40003800000 */
.L_x_183:
[----:B------:R-:W-:Y:S05]  /*9130*/  BSYNC B1 ;  /* 0x0000000000017941 */ /* 0x000fea0003800000 */
.L_x_182:
[----:B------:R-:W-:Y:S05]  /*9140*/  BRA `(.L_x_184) ;  /* 0xfffffff000487947 */ /* 0x000fea000383ffff */
.L_x_168:
[----:B-1----:R1:W2:Y:S02]  /*9150*/  SYNCS.PHASECHK.TRANS64.TRYWAIT P0, [R20+URZ+0x10], R13 ;  /* 0x0000100d140075a7 */ /* 0x0022a4000800017f */
[----:B--2---:R-:W-:Y:S05]  /*9160*/  @!P0 NANOSLEEP.SYNCS 0x989680 ;  /* 0x009896800000895d */ /* 0x004fea0003900000 */
[----:B------:R-:W2:Y:S02]  /*9170*/  @!P0 SYNCS.PHASECHK.TRANS64 P0, [R20+URZ+0x10], R13 ;  /* 0x0000100d140085a7 */ /* 0x000ea4000800007f */
[----:B--2---:R-:W-:Y:S05]  /*9180*/  @!P0 BRA `(.L_x_168) ;  /* 0xfffffffc00f08947 */ /* 0x004fea000383ffff */
[----:B------:R-:W-:Y:S05]  /*9190*/  BRA `(.L_x_185) ;  /* 0xfffffff000847947 */ /* 0x000fea000383ffff */
.L_x_176:
[----:B------:R-:W-:Y:S01]  /*91a0*/  BSSY B0, `(.L_x_186) ;  /* 0x0000006000007945 */ /* 0x000fe20003800000 */
[----:B------:R-:W-:-:S07]  /*91b0*/  IMAD.MOV.U32 R15, RZ, RZ, -0x1 ;  /* 0xffffffffff0f7424 */ /* 0x000fce00078e00ff */
[----:B------:R-:W-:Y:S05]  /*91c0*/  WARPSYNC.COLLECTIVE R15, `(.L_x_187) ;  /* 0x000000000f0c7348 */ /* 0x000fea0003c00000 */
[----:B------:R-:W-:Y:S02]  /*91d0*/  ELECT P6, UR62, PT ;  /* 0x00000000003e782f */ /* 0x000fe400038c0000 */
[----:B------:R-:W-:Y:S01]  /*91e0*/  MOV R14, UR62 ;  /* 0x0000003e000e7c02 */ /* 0x000fe20008000f00 */
[----:B------:R-:W-:Y:S10]  /*91f0*/  ENDCOLLECTIVE ;  /* 0x000000000000791b */ /* 0x000ff40003800000 */
.L_x_187:
[----:B------:R-:W-:Y:S05]  /*9200*/  BSYNC B0 ;  /* 0x0000000000007941 */ /* 0x000fea0003800000 */
.L_x_186:
[----:B------:R-:W-:Y:S05]  /*9210*/  BRA `(.L_x_188) ;  /* 0xfffffffc00187947 */ /* 0x000fea000383ffff */
.L_x_180:
[----:B0-----:R0:W1:Y:S02]  /*9220*/  SYNCS.PHASECHK.TRANS64.TRYWAIT P0, [R5+URZ], R2 ;  /* 0x00000002050075a7 */ /* 0x001064000800017f */
[----:B-1----:R-:W-:Y:S05]  /*9230*/  @!P0 NANOSLEEP.SYNCS 0x989680 ;  /* 0x009896800000895d */ /* 0x002fea0003900000 */
[----:B------:R-:W1:Y:S02]  /*9240*/  @!P0 SYNCS.PHASECHK.TRANS64 P0, [R5+URZ], R2 ;  /* 0x00000002050085a7 */ /* 0x000e64000800007f */
[----:B-1----:R-:W-:Y:S05]  /*9250*/  @!P0 BRA `(.L_x_180) ;  /* 0xfffffffc00f08947 */ /* 0x002fea000383ffff */
[----:B------:R-:W-:Y:S05]  /*9260*/  BRA `(.L_x_189) ;  /* 0xfffffffc00507947 */ /* 0x000fea000383ffff */
.L_x_190:
[----:B------:R-:W-:-:S00]  /*9270*/  BRA `(.L_x_190) ;  /* 0xfffffffc00fc7947 */ /* 0x000fc0000383ffff */
[----:B------:R-:W-:-:S00]  /*9280*/  NOP ;  /* 0x0000000000007918 */ /* 0x000fc00000000000 */
[----:B------:R-:W-:-:S00]  /*9290*/  NOP ;  /* 0x0000000000007918 */ /* 0x000fc00000000000 */
[----:B------:R-:W-:-:S00]  /*92a0*/  NOP ;  /* 0x0000000000007918 */ /* 0x000fc00000000000 */
[----:B------:R-:W-:-:S00]  /*92b0*/  NOP ;  /* 0x0000000000007918 */ /* 0x000fc00000000000 */
[----:B------:R-:W-:-:S00]  /*92c0*/  NOP ;  /* 0x0000000000007918 */ /* 0x000fc00000000000 */
[----:B------:R-:W-:-:S00]  /*92d0*/  NOP ;  /* 0x0000000000007918 */ /* 0x000fc00000000000 */
[----:B------:R-:W-:-:S00]  /*92e0*/  NOP ;  /* 0x0000000000007918 */ /* 0x000fc00000000000 */
[----:B------:R-:W-:-:S00]  /*92f0*/  NOP ;  /* 0x0000000000007918 */ /* 0x000fc00000000000 */
.L_x_191:


//--------------------- .nv.global.init           --------------------------
	.section	.nv.global.init,"aw",@progbits
.nv.global.init:
	.type		$str$22,@object
	.size		$str$22,($str$23 - $str$22)
$str$22:
        /*0000*/ 	.byte	0x6b, 0x5f, 0x74, 0x69, 0x6c, 0x65, 0x5f, 0x63, 0x6f, 0x75, 0x6e, 0x74, 0x20, 0x3e, 0x3d, 0x20
        /*0010*/ 	.byte	0x31, 0x00
	.type		$str$23,@object
	.size		$str$23,(__unnamed_1 - $str$23)
$str$23:
        /*0012*/ 	.byte	0x2f, 0x74, 0x6d, 0x70, 0x2f, 0x63, 0x75, 0x74, 0x6c, 0x61, 0x73, 0x73, 0x5f, 0x73, 0x77, 0x65
        /*0022*/ 	.byte	0x65, 0x70, 0x5f, 0x73, 0x72, 0x63, 0x2f, 0x69, 0x6e, 0x63, 0x6c, 0x75, 0x64, 0x65, 0x2f, 0x63
        /*0032*/ 	.byte	0x75, 0x74, 0x6c, 0x61, 0x73, 0x73, 0x2f, 0x67, 0x65, 0x6d, 0x6d, 0x2f, 0x63, 0x6f, 0x6c, 0x6c
        /*0042*/ 	.byte	0x65, 0x63, 0x74, 0x69, 0x76, 0x65, 0x2f, 0x73, 0x6d, 0x39, 0x30, 0x5f, 0x6d, 0x6d, 0x61, 0x5f
        /*0052*/ 	.byte	0x74, 0x6d, 0x61, 0x5f, 0x67, 0x6d, 0x6d, 0x61, 0x5f, 0x73, 0x73, 0x5f, 0x77, 0x61, 0x72, 0x70
        /*0062*/ 	.byte	0x73, 0x70, 0x65, 0x63, 0x69, 0x61, 0x6c, 0x69, 0x7a, 0x65, 0x64, 0x2e, 0x68, 0x70, 0x70, 0x00
	.type		__unnamed_1,@object
	.size		__unnamed_1,(.L_0 - __unnamed_1)
__unnamed_1:
        /*0072*/ 	.byte	0x76, 0x6f, 0x69, 0x64, 0x20, 0x63, 0x75, 0x74, 0x6c, 0x61, 0x73, 0x73, 0x3a, 0x3a, 0x67, 0x65
        /* <DEDUP_REMOVED lines=178> */
        /*0ba2*/ 	.byte	0x00
.L_0:


//--------------------- .nv.shared._ZN7cutlass13device_kernelINS_4gemm6kernel13GemmUniversalIN4cute5tupleIJiiiiEEENS1_10collective13CollectiveMmaINS1_34MainloopSm90TmaGmmaWarpSpecializedILi2ENS5_IJNS4_1CILi4EEENSA_ILi2EEENSA_ILi1EEEEEENS1_35KernelTmaWarpSpecializedCooperativeEEENS5_IJNSA_ILi256EEENSA_ILi64EEESI_EEENS_10tfloat32_tENS5_IJlSD_lEEESK_SL_NS4_8TiledMMAINS4_8MMA_AtomIJNS4_4SM904GMMA29MMA_64x64x8_F32TF32TF32_SS_TNILNSP_7ScaleInE1ELSR_1EEEEEENS4_6LayoutINS5_IJSC_SD_SD_EEENS5_IJSD_NSA_ILi0EEESW_EEEEENS5_IJNS4_10UnderscoreESZ_SZ_EEEEENS4_23SM90_TMA_LOAD_MULTICASTENS4_14ComposedLayoutINS4_7SwizzleILi3ELi4ELi3EEENS4_18smem_ptr_flag_bitsILi32EEENSU_INS5_IJNSA_ILi8EEENSA_ILi32EEEEEENS5_IJS19_SD_EEEEEEEvNS4_8identityES12_S1D_vS1E_EENS_8epilogue10collective6detail29Sm90TmaWarpSpecializedAdapterINS1H_15DefaultEpilogueISK_SL_SL_NS1G_6thread17LinearCombinationISK_Li1EffLNS1L_9ScaleType4KindE0ELNS_15FloatRoundStyleE2ESK_EENS1_15EpilogueDefaultEEEEEvvEEEEvNT_6ParamsE --------------------------
	.section	.nv.shared._ZN7cutlass13device_kernelINS_4gemm6kernel13GemmUniversalIN4cute5tupleIJiiiiEEENS1_10collective13CollectiveMmaINS1_34MainloopSm90TmaGmmaWarpSpecializedILi2ENS5_IJNS4_1CILi4EEENSA_ILi2EEENSA_ILi1EEEEEENS1_35KernelTmaWarpSpecializedCooperativeEEENS5_IJNSA_ILi256EEENSA_ILi64EEESI_EEENS_10tfloat32_tENS5_IJlSD_lEEESK_SL_NS4_8TiledMMAINS4_8MMA_AtomIJNS4_4SM904GMMA29MMA_64x64x8_F32TF32TF32_SS_TNILNSP_7ScaleInE1ELSR_1EEEEEENS4_6LayoutINS5_IJSC_SD_SD_EEENS5_IJSD_NSA_ILi0EEESW_EEEEENS5_IJNS4_10UnderscoreESZ_SZ_EEEEENS4_23SM90_TMA_LOAD_MULTICASTENS4_14ComposedLayoutINS4_7SwizzleILi3ELi4ELi3EEENS4_18smem_ptr_flag_bitsILi32EEENSU_INS5_IJNSA_ILi8EEENSA_ILi32EEEEEENS5_IJS19_SD_EEEEEEEvNS4_8identityES12_S1D_vS1E_EENS_8epilogue10collective6detail29Sm90TmaWarpSpecializedAdapterINS1H_15DefaultEpilogueISK_SL_SL_NS1G_6thread17LinearCombinationISK_Li1EffLNS1L_9ScaleType4KindE0ELNS_15FloatRoundStyleE2ESK_EENS1_15EpilogueDefaultEEEEEvvEEEEvNT_6ParamsE,"aw",@nobits
	.sectionflags	@""
	.align	16
	.zero		1024


//--------------------- .nv.shared.reserved.0     --------------------------
	.section	.nv.shared.reserved.0,"aw",@nobits
	.weak		__nv_reservedSMEM_offset_0_alias
	.size		__nv_reservedSMEM_offset_0_alias, 0, 0
	.other		__nv_reservedSMEM_offset_0_alias,@"STO_CUDA_RESERVED_SHARED STV_DEFAULT"
__nv_reservedSMEM_offset_0_alias:
	.zero		0


//--------------------- .nv.global                --------------------------
	.section	.nv.global,"aw",@nobits
.nv.global:
	.type		_ZN40_INTERNAL_a9cc4105_4_k_cu_86e653e0_267634cute1_E,@object
	.size		_ZN40_INTERNAL_a9cc4105_4_k_cu_86e653e0_267634cute1_E,(_ZN40_INTERNAL_a9cc4105_4_k_cu_86e653e0_267634cuda3std3__45__cpo6cbeginE - _ZN40_INTERNAL_a9cc4105_4_k_cu_86e653e0_267634cute1_E)
_ZN40_INTERNAL_a9cc4105_4_k_cu_86e653e0_267634cute1_E:
	.zero		1
	.type		_ZN40_INTERNAL_a9cc4105_4_k_cu_86e653e0_267634cuda3std3__45__cpo6cbeginE,@object
	.size		_ZN40_INTERNAL_a9cc4105_4_k_cu_86e653e0_267634cuda3std3__45__cpo6cbeginE,(_ZN40_INTERNAL_a9cc4105_4_k_cu_86e653e0_267634cuda3std3__48in_placeE - _ZN40_INTERNAL_a9cc4105_4_k_cu_86e653e0_267634cuda3std3__45__cpo6cbeginE)
_ZN40_INTERNAL_a9cc4105_4_k_cu_86e653e0_267634cuda3std3__45__cpo6cbeginE:
	.zero		1
	.type		_ZN40_INTERNAL_a9cc4105_4_k_cu_86e653e0_267634cuda3std3__48in_placeE,@object
	.size		_ZN40_INTERNAL_a9cc4105_4_k_cu_86e653e0_267634cuda3std3__48in_placeE,(_ZN40_INTERNAL_a9cc4105_4_k_cu_86e653e0_267634cuda3std6ranges3__45__cpo9iter_moveE - _ZN40_INTERNAL_a9cc4105_4_k_cu_86e653e0_267634cuda3std3__48in_placeE)
_ZN40_INTERNAL_a9cc4105_4_k_cu_86e653e0_267634cuda3std3__48in_placeE:
	.zero		1
	.type		_ZN40_INTERNAL_a9cc4105_4_k_cu_86e653e0_267634cuda3std6ranges3__45__cpo9iter_moveE,@object
	.size		_ZN40_INTERNAL_a9cc4105_4_k_cu_86e653e0_267634cuda3std6ranges3__45__cpo9iter_moveE,(_ZN40_INTERNAL_a9cc4105_4_k_cu_86e653e0_267634cuda3std3__45__cpo5beginE - _ZN40_INTERNAL_a9cc4105_4_k_cu_86e653e0_267634cuda3std6ranges3__45__cpo9iter_moveE)
_ZN40_INTERNAL_a9cc4105_4_k_cu_86e653e0_267634cuda3std6ranges3__45__cpo9iter_moveE:
	.zero		1
	.type		_ZN40_INTERNAL_a9cc4105_4_k_cu_86e653e0_267634cuda3std3__45__cpo5beginE,@object
	.size		_ZN40_INTERNAL_a9cc4105_4_k_cu_86e653e0_267634cuda3std3__45__cpo5beginE,(_ZN40_INTERNAL_a9cc4105_4_k_cu_86e653e0_267634cuda3std3__442_GLOBAL__N__a9cc4105_4_k_cu_86e653e0_267636ignoreE - _ZN40_INTERNAL_a9cc4105_4_k_cu_86e653e0_267634cuda3std3__45__cpo5beginE)
_ZN40_INTERNAL_a9cc4105_4_k_cu_86e653e0_267634cuda3std3__45__cpo5beginE:
	.zero		1
	.type		_ZN40_INTERNAL_a9cc4105_4_k_cu_86e653e0_267634cuda3std3__442_GLOBAL__N__a9cc4105_4_k_cu_86e653e0_267636ignoreE,@object
	.size		_ZN40_INTERNAL_a9cc4105_4_k_cu_86e653e0_267634cuda3std3__442_GLOBAL__N__a9cc4105_4_k_cu_86e653e0_267636ignoreE,(_ZN40_INTERNAL_a9cc4105_4_k_cu_86e653e0_267634cute7productE - _ZN40_INTERNAL_a9cc4105_4_k_cu_86e653e0_267634cuda3std3__442_GLOBAL__N__a9cc4105_4_k_cu_86e653e0_267636ignoreE)
_ZN40_INTERNAL_a9cc4105_4_k_cu_86e653e0_267634cuda3std3__442_GLOBAL__N__a9cc4105_4_k_cu_86e653e0_267636ignoreE:
	.zero		1
	.type		_ZN40_INTERNAL_a9cc4105_4_k_cu_86e653e0_267634cute7productE,@object
	.size		_ZN40_INTERNAL_a9cc4105_4_k_cu_86e653e0_267634cute7productE,(_ZN40_INTERNAL_a9cc4105_4_k_cu_86e653e0_267634cuda3std3__45__cpo3endE - _ZN40_INTERNAL_a9cc4105_4_k_cu_86e653e0_267634cute7productE)
_ZN40_INTERNAL_a9cc4105_4_k_cu_86e653e0_267634cute7productE:
	.zero		1
	.type		_ZN40_INTERNAL_a9cc4105_4_k_cu_86e653e0_267634cuda3std3__45__cpo3endE,@object
	.size		_ZN40_INTERNAL_a9cc4105_4_k_cu_86e653e0_267634cuda3std3__45__cpo3endE,(_ZN40_INTERNAL_a9cc4105_4_k_cu_86e653e0_267634cuda3std3__419piecewise_constructE - _ZN40_INTERNAL_a9cc4105_4_k_cu_86e653e0_267634cuda3std3__45__cpo3endE)
_ZN40_INTERNAL_a9cc4105_4_k_cu_86e653e0_267634cuda3std3__45__cpo3endE:
	.zero		1
	.type		_ZN40_INTERNAL_a9cc4105_4_k_cu_86e653e0_267634cuda3std3__419piecewise_constructE,@object
	.size		_ZN40_INTERNAL_a9cc4105_4_k_cu_86e653e0_267634cuda3std3__419piecewise_constructE,(_ZN40_INTERNAL_a9cc4105_4_k_cu_86e653e0_267634cuda3std3__45__cpo4cendE - _ZN40_INTERNAL_a9cc4105_4_k_cu_86e653e0_267634cuda3std3__419piecewise_constructE)
_ZN40_INTERNAL_a9cc4105_4_k_cu_86e653e0_267634cuda3std3__419piecewise_constructE:
	.zero		1
	.type		_ZN40_INTERNAL_a9cc4105_4_k_cu_86e653e0_267634cuda3std3__45__cpo4cendE,@object
	.size		_ZN40_INTERNAL_a9cc4105_4_k_cu_86e653e0_267634cuda3std3__45__cpo4cendE,(_ZN40_INTERNAL_a9cc4105_4_k_cu_86e653e0_267634cuda3std6ranges3__45__cpo4swapE - _ZN40_INTERNAL_a9cc4105_4_k_cu_86e653e0_267634cuda3std3__45__cpo4cendE)
_ZN40_INTERNAL_a9cc4105_4_k_cu_86e653e0_267634cuda3std3__45__cpo4cendE:
	.zero		1
	.type		_ZN40_INTERNAL_a9cc4105_4_k_cu_86e653e0_267634cuda3std6ranges3__45__cpo4swapE,@object
	.size		_ZN40_INTERNAL_a9cc4105_4_k_cu_86e653e0_267634cuda3std6ranges3__45__cpo4swapE,(.L_8 - _ZN40_INTERNAL_a9cc4105_4_k_cu_86e653e0_267634cuda3std6ranges3__45__cpo4swapE)
_ZN40_INTERNAL_a9cc4105_4_k_cu_86e653e0_267634cuda3std6ranges3__45__cpo4swapE:
	.zero		1
.L_8:


//--------------------- .nv.constant0._ZN7cutlass13device_kernelINS_4gemm6kernel13GemmUniversalIN4cute5tupleIJiiiiEEENS1_10collective13CollectiveMmaINS1_34MainloopSm90TmaGmmaWarpSpecializedILi2ENS5_IJNS4_1CILi4EEENSA_ILi2EEENSA_ILi1EEEEEENS1_35KernelTmaWarpSpecializedCooperativeEEENS5_IJNSA_ILi256EEENSA_ILi64EEESI_EEENS_10tfloat32_tENS5_IJlSD_lEEESK_SL_NS4_8TiledMMAINS4_8MMA_AtomIJNS4_4SM904GMMA29MMA_64x64x8_F32TF32TF32_SS_TNILNSP_7ScaleInE1ELSR_1EEEEEENS4_6LayoutINS5_IJSC_SD_SD_EEENS5_IJSD_NSA_ILi0EEESW_EEEEENS5_IJNS4_10UnderscoreESZ_SZ_EEEEENS4_23SM90_TMA_LOAD_MULTICASTENS4_14ComposedLayoutINS4_7SwizzleILi3ELi4ELi3EEENS4_18smem_ptr_flag_bitsILi32EEENSU_INS5_IJNSA_ILi8EEENSA_ILi32EEEEEENS5_IJS19_SD_EEEEEEEvNS4_8identityES12_S1D_vS1E_EENS_8epilogue10collective6detail29Sm90TmaWarpSpecializedAdapterINS1H_15DefaultEpilogueISK_SL_SL_NS1G_6thread17LinearCombinationISK_Li1EffLNS1L_9ScaleType4KindE0ELNS_15FloatRoundStyleE2ESK_EENS1_15EpilogueDefaultEEEEEvvEEEEvNT_6ParamsE --------------------------
	.section	.nv.constant0._ZN7cutlass13device_kernelINS_4gemm6kernel13GemmUniversalIN4cute5tupleIJiiiiEEENS1_10collective13CollectiveMmaINS1_34MainloopSm90TmaGmmaWarpSpecializedILi2ENS5_IJNS4_1CILi4EEENSA_ILi2EEENSA_ILi1EEEEEENS1_35KernelTmaWarpSpecializedCooperativeEEENS5_IJNSA_ILi256EEENSA_ILi64EEESI_EEENS_10tfloat32_tENS5_IJlSD_lEEESK_SL_NS4_8TiledMMAINS4_8MMA_AtomIJNS4_4SM904GMMA29MMA_64x64x8_F32TF32TF32_SS_TNILNSP_7ScaleInE1ELSR_1EEEEEENS4_6LayoutINS5_IJSC_SD_SD_EEENS5_IJSD_NSA_ILi0EEESW_EEEEENS5_IJNS4_10UnderscoreESZ_SZ_EEEEENS4_23SM90_TMA_LOAD_MULTICASTENS4_14ComposedLayoutINS4_7SwizzleILi3ELi4ELi3EEENS4_18smem_ptr_flag_bitsILi32EEENSU_INS5_IJNSA_ILi8EEENSA_ILi32EEEEEENS5_IJS19_SD_EEEEEEEvNS4_8identityES12_S1D_vS1E_EENS_8epilogue10collective6detail29Sm90TmaWarpSpecializedAdapterINS1H_15DefaultEpilogueISK_SL_SL_NS1G_6thread17LinearCombinationISK_Li1EffLNS1L_9ScaleType4KindE0ELNS_15FloatRoundStyleE2ESK_EENS1_15EpilogueDefaultEEEEEvvEEEEvNT_6ParamsE,"a",@progbits
	.sectionflags	@""
	.align	4
.nv.constant0._ZN7cutlass13device_kernelINS_4gemm6kernel13GemmUniversalIN4cute5tupleIJiiiiEEENS1_10collective13CollectiveMmaINS1_34MainloopSm90TmaGmmaWarpSpecializedILi2ENS5_IJNS4_1CILi4EEENSA_ILi2EEENSA_ILi1EEEEEENS1_35KernelTmaWarpSpecializedCooperativeEEENS5_IJNSA_ILi256EEENSA_ILi64EEESI_EEENS_10tfloat32_tENS5_IJlSD_lEEESK_SL_NS4_8TiledMMAINS4_8MMA_AtomIJNS4_4SM904GMMA29MMA_64x64x8_F32TF32TF32_SS_TNILNSP_7ScaleInE1ELSR_1EEEEEENS4_6LayoutINS5_IJSC_SD_SD_EEENS5_IJSD_NSA_ILi0EEESW_EEEEENS5_IJNS4_10UnderscoreESZ_SZ_EEEEENS4_23SM90_TMA_LOAD_MULTICASTENS4_14ComposedLayoutINS4_7SwizzleILi3ELi4ELi3EEENS4_18smem_ptr_flag_bitsILi32EEENSU_INS5_IJNSA_ILi8EEENSA_ILi32EEEEEENS5_IJS19_SD_EEEEEEEvNS4_8identityES12_S1D_vS1E_EENS_8epilogue10collective6detail29Sm90TmaWarpSpecializedAdapterINS1H_15DefaultEpilogueISK_SL_SL_NS1G_6thread17LinearCombinationISK_Li1EffLNS1L_9ScaleType4KindE0ELNS_15FloatRoundStyleE2ESK_EENS1_15EpilogueDefaultEEEEEvvEEEEvNT_6ParamsE:
	.zero		1664


//--------------------- SYMBOLS --------------------------

	.type		.nv.reservedSmem.offset0,@object
	.size		.nv.reservedSmem.offset0,0x4
	.type		__assertfail,@function
